//
// Generated by NVIDIA NVVM Compiler
//
// Compiler Build ID: CL-36424714
// Cuda compilation tools, release 13.0, V13.0.88
// Based on NVVM 20.0.0
//

.version 9.0
.target sm_100
.address_size 64

	// .globl	_Z6matmulPfS_S_iii

.visible .entry _Z6matmulPfS_S_iii(
	.param .u64 .ptr .align 1 _Z6matmulPfS_S_iii_param_0,
	.param .u64 .ptr .align 1 _Z6matmulPfS_S_iii_param_1,
	.param .u64 .ptr .align 1 _Z6matmulPfS_S_iii_param_2,
	.param .u32 _Z6matmulPfS_S_iii_param_3,
	.param .u32 _Z6matmulPfS_S_iii_param_4,
	.param .u32 _Z6matmulPfS_S_iii_param_5
)
{
	.reg .pred 	%p<13>;
	.reg .b32 	%r<41>;
	.reg .b32 	%f<68>;
	.reg .b64 	%rd<53>;

	ld.param.u64 	%rd7, [_Z6matmulPfS_S_iii_param_0];
	ld.param.u64 	%rd8, [_Z6matmulPfS_S_iii_param_1];
	ld.param.u64 	%rd6, [_Z6matmulPfS_S_iii_param_2];
	ld.param.u32 	%r20, [_Z6matmulPfS_S_iii_param_3];
	ld.param.u32 	%r18, [_Z6matmulPfS_S_iii_param_4];
	ld.param.u32 	%r19, [_Z6matmulPfS_S_iii_param_5];
	cvta.to.global.u64 	%rd1, %rd8;
	cvta.to.global.u64 	%rd2, %rd7;
	mov.u32 	%r21, %ctaid.y;
	mov.u32 	%r22, %ntid.y;
	mov.u32 	%r23, %tid.y;
	mad.lo.s32 	%r1, %r21, %r22, %r23;
	mov.u32 	%r24, %ctaid.x;
	mov.u32 	%r25, %ntid.x;
	mov.u32 	%r26, %tid.x;
	mad.lo.s32 	%r2, %r24, %r25, %r26;
	setp.ge.s32 	%p1, %r1, %r20;
	setp.ge.s32 	%p2, %r2, %r18;
	or.pred  	%p3, %p1, %p2;
	@%p3 bra 	$L__BB0_14;
	setp.lt.s32 	%p4, %r19, 1;
	mov.f32 	%f67, 0f00000000;
	@%p4 bra 	$L__BB0_13;
	mul.lo.s32 	%r3, %r19, %r1;
	and.b32  	%r4, %r19, 7;
	setp.lt.u32 	%p5, %r19, 8;
	mov.f32 	%f67, 0f00000000;
	mov.b32 	%r39, 0;
	@%p5 bra 	$L__BB0_5;
	and.b32  	%r39, %r19, 2147483640;
	neg.s32 	%r37, %r39;
	shl.b32 	%r7, %r18, 3;
	mul.wide.u32 	%rd9, %r3, 4;
	add.s64 	%rd10, %rd9, %rd2;
	add.s64 	%rd52, %rd10, 16;
	mov.f32 	%f67, 0f00000000;
	mul.wide.s32 	%rd13, %r18, 4;
	mov.u32 	%r36, %r2;
$L__BB0_4:
	.pragma "nounroll";
	ld.global.f32 	%f17, [%rd52+-16];
	mul.wide.s32 	%rd11, %r36, 4;
	add.s64 	%rd12, %rd1, %rd11;
	ld.global.f32 	%f18, [%rd12];
	fma.rn.f32 	%f19, %f17, %f18, %f67;
	ld.global.f32 	%f20, [%rd52+-12];
	add.s64 	%rd14, %rd12, %rd13;
	ld.global.f32 	%f21, [%rd14];
	fma.rn.f32 	%f22, %f20, %f21, %f19;
	ld.global.f32 	%f23, [%rd52+-8];
	add.s64 	%rd15, %rd14, %rd13;
	ld.global.f32 	%f24, [%rd15];
	fma.rn.f32 	%f25, %f23, %f24, %f22;
	ld.global.f32 	%f26, [%rd52+-4];
	add.s64 	%rd16, %rd15, %rd13;
	ld.global.f32 	%f27, [%rd16];
	fma.rn.f32 	%f28, %f26, %f27, %f25;
	ld.global.f32 	%f29, [%rd52];
	add.s64 	%rd17, %rd16, %rd13;
	ld.global.f32 	%f30, [%rd17];
	fma.rn.f32 	%f31, %f29, %f30, %f28;
	ld.global.f32 	%f32, [%rd52+4];
	add.s64 	%rd18, %rd17, %rd13;
	ld.global.f32 	%f33, [%rd18];
	fma.rn.f32 	%f34, %f32, %f33, %f31;
	ld.global.f32 	%f35, [%rd52+8];
	add.s64 	%rd19, %rd18, %rd13;
	ld.global.f32 	%f36, [%rd19];
	fma.rn.f32 	%f37, %f35, %f36, %f34;
	ld.global.f32 	%f38, [%rd52+12];
	add.s64 	%rd20, %rd19, %rd13;
	ld.global.f32 	%f39, [%rd20];
	fma.rn.f32 	%f67, %f38, %f39, %f37;
	add.s32 	%r37, %r37, 8;
	add.s32 	%r36, %r36, %r7;
	add.s64 	%rd52, %rd52, 32;
	setp.ne.s32 	%p6, %r37, 0;
	@%p6 bra 	$L__BB0_4;
$L__BB0_5:
	setp.eq.s32 	%p7, %r4, 0;
	@%p7 bra 	$L__BB0_13;
	and.b32  	%r13, %r19, 3;
	setp.lt.u32 	%p8, %r4, 4;
	@%p8 bra 	$L__BB0_8;
	add.s32 	%r28, %r39, %r3;
	mul.wide.u32 	%rd21, %r28, 4;
	add.s64 	%rd22, %rd2, %rd21;
	ld.global.f32 	%f41, [%rd22];
	mad.lo.s32 	%r29, %r39, %r18, %r2;
	mul.wide.s32 	%rd23, %r29, 4;
	add.s64 	%rd24, %rd1, %rd23;
	ld.global.f32 	%f42, [%rd24];
	fma.rn.f32 	%f43, %f41, %f42, %f67;
	cvt.u64.u32 	%rd25, %r3;
	cvt.u64.u32 	%rd26, %r39;
	add.s64 	%rd27, %rd26, %rd25;
	shl.b64 	%rd28, %rd27, 2;
	add.s64 	%rd29, %rd2, %rd28;
	ld.global.f32 	%f44, [%rd29+4];
	mul.wide.s32 	%rd30, %r18, 4;
	add.s64 	%rd31, %rd24, %rd30;
	ld.global.f32 	%f45, [%rd31];
	fma.rn.f32 	%f46, %f44, %f45, %f43;
	ld.global.f32 	%f47, [%rd29+8];
	add.s64 	%rd32, %rd31, %rd30;
	ld.global.f32 	%f48, [%rd32];
	fma.rn.f32 	%f49, %f47, %f48, %f46;
	ld.global.f32 	%f50, [%rd29+12];
	add.s64 	%rd33, %rd32, %rd30;
	ld.global.f32 	%f51, [%rd33];
	fma.rn.f32 	%f67, %f50, %f51, %f49;
	add.s32 	%r39, %r39, 4;
$L__BB0_8:
	setp.eq.s32 	%p9, %r13, 0;
	@%p9 bra 	$L__BB0_13;
	setp.eq.s32 	%p10, %r13, 1;
	@%p10 bra 	$L__BB0_11;
	add.s32 	%r30, %r39, %r3;
	mul.wide.u32 	%rd34, %r30, 4;
	add.s64 	%rd35, %rd2, %rd34;
	ld.global.f32 	%f53, [%rd35];
	mad.lo.s32 	%r31, %r39, %r18, %r2;
	mul.wide.s32 	%rd36, %r31, 4;
	add.s64 	%rd37, %rd1, %rd36;
	ld.global.f32 	%f54, [%rd37];
	fma.rn.f32 	%f55, %f53, %f54, %f67;
	cvt.u64.u32 	%rd38, %r3;
	cvt.u64.u32 	%rd39, %r39;
	add.s64 	%rd40, %rd39, %rd38;
	shl.b64 	%rd41, %rd40, 2;
	add.s64 	%rd42, %rd2, %rd41;
	ld.global.f32 	%f56, [%rd42+4];
	mul.wide.s32 	%rd43, %r18, 4;
	add.s64 	%rd44, %rd37, %rd43;
	ld.global.f32 	%f57, [%rd44];
	fma.rn.f32 	%f67, %f56, %f57, %f55;
	add.s32 	%r39, %r39, 2;
$L__BB0_11:
	and.b32  	%r32, %r19, 1;
	setp.eq.b32 	%p11, %r32, 1;
	not.pred 	%p12, %p11;
	@%p12 bra 	$L__BB0_13;
	add.s32 	%r33, %r39, %r3;
	mul.wide.u32 	%rd45, %r33, 4;
	add.s64 	%rd46, %rd2, %rd45;
	ld.global.f32 	%f58, [%rd46];
	mad.lo.s32 	%r34, %r39, %r18, %r2;
	mul.wide.s32 	%rd47, %r34, 4;
	add.s64 	%rd48, %rd1, %rd47;
	ld.global.f32 	%f59, [%rd48];
	fma.rn.f32 	%f67, %f58, %f59, %f67;
$L__BB0_13:
	mad.lo.s32 	%r35, %r18, %r1, %r2;
	cvta.to.global.u64 	%rd49, %rd6;
	mul.wide.s32 	%rd50, %r35, 4;
	add.s64 	%rd51, %rd49, %rd50;
	st.global.f32 	[%rd51], %f67;
$L__BB0_14:
	ret;

}
	// .globl	_Z13add_bias_reluPfS_ii
.visible .entry _Z13add_bias_reluPfS_ii(
	.param .u64 .ptr .align 1 _Z13add_bias_reluPfS_ii_param_0,
	.param .u64 .ptr .align 1 _Z13add_bias_reluPfS_ii_param_1,
	.param .u32 _Z13add_bias_reluPfS_ii_param_2,
	.param .u32 _Z13add_bias_reluPfS_ii_param_3
)
{
	.reg .pred 	%p<4>;
	.reg .b32 	%r<12>;
	.reg .b32 	%f<5>;
	.reg .b64 	%rd<9>;

	ld.param.u64 	%rd1, [_Z13add_bias_reluPfS_ii_param_0];
	ld.param.u64 	%rd2, [_Z13add_bias_reluPfS_ii_param_1];
	ld.param.u32 	%r4, [_Z13add_bias_reluPfS_ii_param_2];
	ld.param.u32 	%r3, [_Z13add_bias_reluPfS_ii_param_3];
	mov.u32 	%r5, %ctaid.y;
	mov.u32 	%r6, %ntid.y;
	mov.u32 	%r7, %tid.y;
	mad.lo.s32 	%r1, %r5, %r6, %r7;
	mov.u32 	%r8, %ctaid.x;
	mov.u32 	%r9, %ntid.x;
	mov.u32 	%r10, %tid.x;
	mad.lo.s32 	%r2, %r8, %r9, %r10;
	setp.ge.s32 	%p1, %r1, %r4;
	setp.ge.s32 	%p2, %r2, %r3;
	or.pred  	%p3, %p1, %p2;
	@%p3 bra 	$L__BB1_2;
	cvta.to.global.u64 	%rd3, %rd1;
	cvta.to.global.u64 	%rd4, %rd2;
	mad.lo.s32 	%r11, %r3, %r1, %r2;
	mul.wide.s32 	%rd5, %r11, 4;
	add.s64 	%rd6, %rd3, %rd5;
	ld.global.f32 	%f1, [%rd6];
	mul.wide.s32 	%rd7, %r2, 4;
	add.s64 	%rd8, %rd4, %rd7;
	ld.global.f32 	%f2, [%rd8];
	add.f32 	%f3, %f1, %f2;
	max.f32 	%f4, %f3, 0f00000000;
	st.global.f32 	[%rd6], %f4;
$L__BB1_2:
	ret;

}
	// .globl	_Z7softmaxPfii
.visible .entry _Z7softmaxPfii(
	.param .u64 .ptr .align 1 _Z7softmaxPfii_param_0,
	.param .u32 _Z7softmaxPfii_param_1,
	.param .u32 _Z7softmaxPfii_param_2
)
{
	.reg .pred 	%p<29>;
	.reg .b32 	%r<146>;
	.reg .b32 	%f<496>;
	.reg .b64 	%rd<30>;

	ld.param.u64 	%rd5, [_Z7softmaxPfii_param_0];
	ld.param.u32 	%r52, [_Z7softmaxPfii_param_1];
	ld.param.u32 	%r51, [_Z7softmaxPfii_param_2];
	cvta.to.global.u64 	%rd1, %rd5;
	mov.u32 	%r53, %ctaid.x;
	mov.u32 	%r54, %ntid.x;
	mov.u32 	%r55, %tid.x;
	mad.lo.s32 	%r1, %r53, %r54, %r55;
	setp.ge.s32 	%p1, %r1, %r52;
	@%p1 bra 	$L__BB2_38;
	setp.lt.s32 	%p2, %r51, 1;
	mov.f32 	%f486, 0fCE6E6B28;
	@%p2 bra 	$L__BB2_14;
	mul.lo.s32 	%r2, %r51, %r1;
	and.b32  	%r3, %r51, 15;
	setp.lt.u32 	%p3, %r51, 16;
	mov.f32 	%f486, 0fCE6E6B28;
	mov.b32 	%r129, 0;
	@%p3 bra 	$L__BB2_5;
	and.b32  	%r129, %r51, 2147483632;
	neg.s32 	%r135, %r129;
	add.s64 	%rd2, %rd1, 32;
	mov.f32 	%f486, 0fCE6E6B28;
	mov.u32 	%r134, %r2;
$L__BB2_4:
	.pragma "nounroll";
	mul.wide.s32 	%rd6, %r134, 4;
	add.s64 	%rd7, %rd2, %rd6;
	ld.global.f32 	%f30, [%rd7+-32];
	max.f32 	%f31, %f486, %f30;
	ld.global.f32 	%f32, [%rd7+-28];
	max.f32 	%f33, %f31, %f32;
	ld.global.f32 	%f34, [%rd7+-24];
	max.f32 	%f35, %f33, %f34;
	ld.global.f32 	%f36, [%rd7+-20];
	max.f32 	%f37, %f35, %f36;
	ld.global.f32 	%f38, [%rd7+-16];
	max.f32 	%f39, %f37, %f38;
	ld.global.f32 	%f40, [%rd7+-12];
	max.f32 	%f41, %f39, %f40;
	ld.global.f32 	%f42, [%rd7+-8];
	max.f32 	%f43, %f41, %f42;
	ld.global.f32 	%f44, [%rd7+-4];
	max.f32 	%f45, %f43, %f44;
	ld.global.f32 	%f46, [%rd7];
	max.f32 	%f47, %f45, %f46;
	ld.global.f32 	%f48, [%rd7+4];
	max.f32 	%f49, %f47, %f48;
	ld.global.f32 	%f50, [%rd7+8];
	max.f32 	%f51, %f49, %f50;
	ld.global.f32 	%f52, [%rd7+12];
	max.f32 	%f53, %f51, %f52;
	ld.global.f32 	%f54, [%rd7+16];
	max.f32 	%f55, %f53, %f54;
	ld.global.f32 	%f56, [%rd7+20];
	max.f32 	%f57, %f55, %f56;
	ld.global.f32 	%f58, [%rd7+24];
	max.f32 	%f59, %f57, %f58;
	ld.global.f32 	%f60, [%rd7+28];
	max.f32 	%f486, %f59, %f60;
	add.s32 	%r135, %r135, 16;
	add.s32 	%r134, %r134, 16;
	setp.eq.s32 	%p4, %r135, 0;
	@%p4 bra 	$L__BB2_5;
	bra.uni 	$L__BB2_4;
$L__BB2_5:
	setp.eq.s32 	%p5, %r3, 0;
	@%p5 bra 	$L__BB2_14;
	and.b32  	%r7, %r51, 7;
	setp.lt.u32 	%p6, %r3, 8;
	@%p6 bra 	$L__BB2_8;
	add.s32 	%r57, %r129, %r2;
	mul.wide.s32 	%rd8, %r57, 4;
	add.s64 	%rd9, %rd1, %rd8;
	ld.global.f32 	%f62, [%rd9];
	max.f32 	%f63, %f486, %f62;
	ld.global.f32 	%f64, [%rd9+4];
	max.f32 	%f65, %f63, %f64;
	ld.global.f32 	%f66, [%rd9+8];
	max.f32 	%f67, %f65, %f66;
	ld.global.f32 	%f68, [%rd9+12];
	max.f32 	%f69, %f67, %f68;
	ld.global.f32 	%f70, [%rd9+16];
	max.f32 	%f71, %f69, %f70;
	ld.global.f32 	%f72, [%rd9+20];
	max.f32 	%f73, %f71, %f72;
	ld.global.f32 	%f74, [%rd9+24];
	max.f32 	%f75, %f73, %f74;
	ld.global.f32 	%f76, [%rd9+28];
	max.f32 	%f486, %f75, %f76;
	add.s32 	%r129, %r129, 8;
$L__BB2_8:
	setp.eq.s32 	%p7, %r7, 0;
	@%p7 bra 	$L__BB2_14;
	and.b32  	%r10, %r51, 3;
	setp.lt.u32 	%p8, %r7, 4;
	@%p8 bra 	$L__BB2_11;
	add.s32 	%r58, %r129, %r2;
	mul.wide.s32 	%rd10, %r58, 4;
	add.s64 	%rd11, %rd1, %rd10;
	ld.global.f32 	%f78, [%rd11];
	max.f32 	%f79, %f486, %f78;
	ld.global.f32 	%f80, [%rd11+4];
	max.f32 	%f81, %f79, %f80;
	ld.global.f32 	%f82, [%rd11+8];
	max.f32 	%f83, %f81, %f82;
	ld.global.f32 	%f84, [%rd11+12];
	max.f32 	%f486, %f83, %f84;
	add.s32 	%r129, %r129, 4;
$L__BB2_11:
	setp.eq.s32 	%p9, %r10, 0;
	@%p9 bra 	$L__BB2_14;
	add.s32 	%r133, %r129, %r2;
	neg.s32 	%r132, %r10;
$L__BB2_13:
	.pragma "nounroll";
	mul.wide.s32 	%rd12, %r133, 4;
	add.s64 	%rd13, %rd1, %rd12;
	ld.global.f32 	%f85, [%rd13];
	max.f32 	%f486, %f486, %f85;
	add.s32 	%r133, %r133, 1;
	add.s32 	%r132, %r132, 1;
	setp.ne.s32 	%p10, %r132, 0;
	@%p10 bra 	$L__BB2_13;
$L__BB2_14:
	setp.lt.s32 	%p11, %r51, 1;
	mov.f32 	%f494, 0f00000000;
	@%p11 bra 	$L__BB2_26;
	mul.lo.s32 	%r19, %r51, %r1;
	and.b32  	%r20, %r51, 7;
	setp.lt.u32 	%p12, %r51, 8;
	mov.f32 	%f494, 0f00000000;
	mov.b32 	%r136, 0;
	@%p12 bra 	$L__BB2_18;
	and.b32  	%r136, %r51, 2147483640;
	neg.s32 	%r140, %r136;
	add.s64 	%rd3, %rd1, 16;
	mov.f32 	%f494, 0f00000000;
	mov.u32 	%r139, %r19;
$L__BB2_17:
	.pragma "nounroll";
	mul.wide.s32 	%rd14, %r139, 4;
	add.s64 	%rd15, %rd3, %rd14;
	ld.global.f32 	%f90, [%rd15+-16];
	sub.f32 	%f91, %f90, %f486;
	fma.rn.f32 	%f92, %f91, 0f3BBB989D, 0f3F000000;
	cvt.sat.f32.f32 	%f93, %f92;
	mov.f32 	%f94, 0f4B400001;
	mov.f32 	%f95, 0f437C0000;
	fma.rm.f32 	%f96, %f93, %f95, %f94;
	add.f32 	%f97, %f96, 0fCB40007F;
	neg.f32 	%f98, %f97;
	fma.rn.f32 	%f99, %f91, 0f3FB8AA3B, %f98;
	fma.rn.f32 	%f100, %f91, 0f32A57060, %f99;
	mov.b32 	%r60, %f96;
	shl.b32 	%r61, %r60, 23;
	mov.b32 	%f101, %r61;
	ex2.approx.ftz.f32 	%f102, %f100;
	fma.rn.f32 	%f103, %f102, %f101, %f494;
	ld.global.f32 	%f104, [%rd15+-12];
	sub.f32 	%f105, %f104, %f486;
	fma.rn.f32 	%f106, %f105, 0f3BBB989D, 0f3F000000;
	cvt.sat.f32.f32 	%f107, %f106;
	fma.rm.f32 	%f108, %f107, %f95, %f94;
	add.f32 	%f109, %f108, 0fCB40007F;
	neg.f32 	%f110, %f109;
	fma.rn.f32 	%f111, %f105, 0f3FB8AA3B, %f110;
	fma.rn.f32 	%f112, %f105, 0f32A57060, %f111;
	mov.b32 	%r62, %f108;
	shl.b32 	%r63, %r62, 23;
	mov.b32 	%f113, %r63;
	ex2.approx.ftz.f32 	%f114, %f112;
	fma.rn.f32 	%f115, %f114, %f113, %f103;
	ld.global.f32 	%f116, [%rd15+-8];
	sub.f32 	%f117, %f116, %f486;
	fma.rn.f32 	%f118, %f117, 0f3BBB989D, 0f3F000000;
	cvt.sat.f32.f32 	%f119, %f118;
	fma.rm.f32 	%f120, %f119, %f95, %f94;
	add.f32 	%f121, %f120, 0fCB40007F;
	neg.f32 	%f122, %f121;
	fma.rn.f32 	%f123, %f117, 0f3FB8AA3B, %f122;
	fma.rn.f32 	%f124, %f117, 0f32A57060, %f123;
	mov.b32 	%r64, %f120;
	shl.b32 	%r65, %r64, 23;
	mov.b32 	%f125, %r65;
	ex2.approx.ftz.f32 	%f126, %f124;
	fma.rn.f32 	%f127, %f126, %f125, %f115;
	ld.global.f32 	%f128, [%rd15+-4];
	sub.f32 	%f129, %f128, %f486;
	fma.rn.f32 	%f130, %f129, 0f3BBB989D, 0f3F000000;
	cvt.sat.f32.f32 	%f131, %f130;
	fma.rm.f32 	%f132, %f131, %f95, %f94;
	add.f32 	%f133, %f132, 0fCB40007F;
	neg.f32 	%f134, %f133;
	fma.rn.f32 	%f135, %f129, 0f3FB8AA3B, %f134;
	fma.rn.f32 	%f136, %f129, 0f32A57060, %f135;
	mov.b32 	%r66, %f132;
	shl.b32 	%r67, %r66, 23;
	mov.b32 	%f137, %r67;
	ex2.approx.ftz.f32 	%f138, %f136;
	fma.rn.f32 	%f139, %f138, %f137, %f127;
	ld.global.f32 	%f140, [%rd15];
	sub.f32 	%f141, %f140, %f486;
	fma.rn.f32 	%f142, %f141, 0f3BBB989D, 0f3F000000;
	cvt.sat.f32.f32 	%f143, %f142;
	fma.rm.f32 	%f144, %f143, %f95, %f94;
	add.f32 	%f145, %f144, 0fCB40007F;
	neg.f32 	%f146, %f145;
	fma.rn.f32 	%f147, %f141, 0f3FB8AA3B, %f146;
	fma.rn.f32 	%f148, %f141, 0f32A57060, %f147;
	mov.b32 	%r68, %f144;
	shl.b32 	%r69, %r68, 23;
	mov.b32 	%f149, %r69;
	ex2.approx.ftz.f32 	%f150, %f148;
	fma.rn.f32 	%f151, %f150, %f149, %f139;
	ld.global.f32 	%f152, [%rd15+4];
	sub.f32 	%f153, %f152, %f486;
	fma.rn.f32 	%f154, %f153, 0f3BBB989D, 0f3F000000;
	cvt.sat.f32.f32 	%f155, %f154;
	fma.rm.f32 	%f156, %f155, %f95, %f94;
	add.f32 	%f157, %f156, 0fCB40007F;
	neg.f32 	%f158, %f157;
	fma.rn.f32 	%f159, %f153, 0f3FB8AA3B, %f158;
	fma.rn.f32 	%f160, %f153, 0f32A57060, %f159;
	mov.b32 	%r70, %f156;
	shl.b32 	%r71, %r70, 23;
	mov.b32 	%f161, %r71;
	ex2.approx.ftz.f32 	%f162, %f160;
	fma.rn.f32 	%f163, %f162, %f161, %f151;
	ld.global.f32 	%f164, [%rd15+8];
	sub.f32 	%f165, %f164, %f486;
	fma.rn.f32 	%f166, %f165, 0f3BBB989D, 0f3F000000;
	cvt.sat.f32.f32 	%f167, %f166;
	fma.rm.f32 	%f168, %f167, %f95, %f94;
	add.f32 	%f169, %f168, 0fCB40007F;
	neg.f32 	%f170, %f169;
	fma.rn.f32 	%f171, %f165, 0f3FB8AA3B, %f170;
	fma.rn.f32 	%f172, %f165, 0f32A57060, %f171;
	mov.b32 	%r72, %f168;
	shl.b32 	%r73, %r72, 23;
	mov.b32 	%f173, %r73;
	ex2.approx.ftz.f32 	%f174, %f172;
	fma.rn.f32 	%f175, %f174, %f173, %f163;
	ld.global.f32 	%f176, [%rd15+12];
	sub.f32 	%f177, %f176, %f486;
	fma.rn.f32 	%f178, %f177, 0f3BBB989D, 0f3F000000;
	cvt.sat.f32.f32 	%f179, %f178;
	fma.rm.f32 	%f180, %f179, %f95, %f94;
	add.f32 	%f181, %f180, 0fCB40007F;
	neg.f32 	%f182, %f181;
	fma.rn.f32 	%f183, %f177, 0f3FB8AA3B, %f182;
	fma.rn.f32 	%f184, %f177, 0f32A57060, %f183;
	mov.b32 	%r74, %f180;
	shl.b32 	%r75, %r74, 23;
	mov.b32 	%f185, %r75;
	ex2.approx.ftz.f32 	%f186, %f184;
	fma.rn.f32 	%f494, %f186, %f185, %f175;
	add.s32 	%r140, %r140, 8;
	add.s32 	%r139, %r139, 8;
	setp.eq.s32 	%p13, %r140, 0;
	@%p13 bra 	$L__BB2_18;
	bra.uni 	$L__BB2_17;
$L__BB2_18:
	setp.eq.s32 	%p14, %r20, 0;
	@%p14 bra 	$L__BB2_26;
	and.b32  	%r28, %r51, 3;
	setp.lt.u32 	%p15, %r20, 4;
	@%p15 bra 	$L__BB2_21;
	add.s32 	%r76, %r136, %r19;
	mul.wide.s32 	%rd16, %r76, 4;
	add.s64 	%rd17, %rd1, %rd16;
	ld.global.f32 	%f188, [%rd17];
	sub.f32 	%f189, %f188, %f486;
	fma.rn.f32 	%f190, %f189, 0f3BBB989D, 0f3F000000;
	cvt.sat.f32.f32 	%f191, %f190;
	mov.f32 	%f192, 0f4B400001;
	mov.f32 	%f193, 0f437C0000;
	fma.rm.f32 	%f194, %f191, %f193, %f192;
	add.f32 	%f195, %f194, 0fCB40007F;
	neg.f32 	%f196, %f195;
	fma.rn.f32 	%f197, %f189, 0f3FB8AA3B, %f196;
	fma.rn.f32 	%f198, %f189, 0f32A57060, %f197;
	mov.b32 	%r77, %f194;
	shl.b32 	%r78, %r77, 23;
	mov.b32 	%f199, %r78;
	ex2.approx.ftz.f32 	%f200, %f198;
	fma.rn.f32 	%f201, %f200, %f199, %f494;
	ld.global.f32 	%f202, [%rd17+4];
	sub.f32 	%f203, %f202, %f486;
	fma.rn.f32 	%f204, %f203, 0f3BBB989D, 0f3F000000;
	cvt.sat.f32.f32 	%f205, %f204;
	fma.rm.f32 	%f206, %f205, %f193, %f192;
	add.f32 	%f207, %f206, 0fCB40007F;
	neg.f32 	%f208, %f207;
	fma.rn.f32 	%f209, %f203, 0f3FB8AA3B, %f208;
	fma.rn.f32 	%f210, %f203, 0f32A57060, %f209;
	mov.b32 	%r79, %f206;
	shl.b32 	%r80, %r79, 23;
	mov.b32 	%f211, %r80;
	ex2.approx.ftz.f32 	%f212, %f210;
	fma.rn.f32 	%f213, %f212, %f211, %f201;
	ld.global.f32 	%f214, [%rd17+8];
	sub.f32 	%f215, %f214, %f486;
	fma.rn.f32 	%f216, %f215, 0f3BBB989D, 0f3F000000;
	cvt.sat.f32.f32 	%f217, %f216;
	fma.rm.f32 	%f218, %f217, %f193, %f192;
	add.f32 	%f219, %f218, 0fCB40007F;
	neg.f32 	%f220, %f219;
	fma.rn.f32 	%f221, %f215, 0f3FB8AA3B, %f220;
	fma.rn.f32 	%f222, %f215, 0f32A57060, %f221;
	mov.b32 	%r81, %f218;
	shl.b32 	%r82, %r81, 23;
	mov.b32 	%f223, %r82;
	ex2.approx.ftz.f32 	%f224, %f222;
	fma.rn.f32 	%f225, %f224, %f223, %f213;
	ld.global.f32 	%f226, [%rd17+12];
	sub.f32 	%f227, %f226, %f486;
	fma.rn.f32 	%f228, %f227, 0f3BBB989D, 0f3F000000;
	cvt.sat.f32.f32 	%f229, %f228;
	fma.rm.f32 	%f230, %f229, %f193, %f192;
	add.f32 	%f231, %f230, 0fCB40007F;
	neg.f32 	%f232, %f231;
	fma.rn.f32 	%f233, %f227, 0f3FB8AA3B, %f232;
	fma.rn.f32 	%f234, %f227, 0f32A57060, %f233;
	mov.b32 	%r83, %f230;
	shl.b32 	%r84, %r83, 23;
	mov.b32 	%f235, %r84;
	ex2.approx.ftz.f32 	%f236, %f234;
	fma.rn.f32 	%f494, %f236, %f235, %f225;
	add.s32 	%r136, %r136, 4;
$L__BB2_21:
	setp.eq.s32 	%p16, %r28, 0;
	@%p16 bra 	$L__BB2_26;
	setp.eq.s32 	%p17, %r28, 1;
	@%p17 bra 	$L__BB2_24;
	add.s32 	%r85, %r136, %r19;
	mul.wide.s32 	%rd18, %r85, 4;
	add.s64 	%rd19, %rd1, %rd18;
	ld.global.f32 	%f238, [%rd19];
	sub.f32 	%f239, %f238, %f486;
	fma.rn.f32 	%f240, %f239, 0f3BBB989D, 0f3F000000;
	cvt.sat.f32.f32 	%f241, %f240;
	mov.f32 	%f242, 0f4B400001;
	mov.f32 	%f243, 0f437C0000;
	fma.rm.f32 	%f244, %f241, %f243, %f242;
	add.f32 	%f245, %f244, 0fCB40007F;
	neg.f32 	%f246, %f245;
	fma.rn.f32 	%f247, %f239, 0f3FB8AA3B, %f246;
	fma.rn.f32 	%f248, %f239, 0f32A57060, %f247;
	mov.b32 	%r86, %f244;
	shl.b32 	%r87, %r86, 23;
	mov.b32 	%f249, %r87;
	ex2.approx.ftz.f32 	%f250, %f248;
	fma.rn.f32 	%f251, %f250, %f249, %f494;
	ld.global.f32 	%f252, [%rd19+4];
	sub.f32 	%f253, %f252, %f486;
	fma.rn.f32 	%f254, %f253, 0f3BBB989D, 0f3F000000;
	cvt.sat.f32.f32 	%f255, %f254;
	fma.rm.f32 	%f256, %f255, %f243, %f242;
	add.f32 	%f257, %f256, 0fCB40007F;
	neg.f32 	%f258, %f257;
	fma.rn.f32 	%f259, %f253, 0f3FB8AA3B, %f258;
	fma.rn.f32 	%f260, %f253, 0f32A57060, %f259;
	mov.b32 	%r88, %f256;
	shl.b32 	%r89, %r88, 23;
	mov.b32 	%f261, %r89;
	ex2.approx.ftz.f32 	%f262, %f260;
	fma.rn.f32 	%f494, %f262, %f261, %f251;
	add.s32 	%r136, %r136, 2;
$L__BB2_24:
	and.b32  	%r90, %r51, 1;
	setp.eq.b32 	%p18, %r90, 1;
	not.pred 	%p19, %p18;
	@%p19 bra 	$L__BB2_26;
	add.s32 	%r91, %r136, %r19;
	mul.wide.s32 	%rd20, %r91, 4;
	add.s64 	%rd21, %rd1, %rd20;
	ld.global.f32 	%f263, [%rd21];
	sub.f32 	%f264, %f263, %f486;
	fma.rn.f32 	%f265, %f264, 0f3BBB989D, 0f3F000000;
	cvt.sat.f32.f32 	%f266, %f265;
	mov.f32 	%f267, 0f4B400001;
	mov.f32 	%f268, 0f437C0000;
	fma.rm.f32 	%f269, %f266, %f268, %f267;
	add.f32 	%f270, %f269, 0fCB40007F;
	neg.f32 	%f271, %f270;
	fma.rn.f32 	%f272, %f264, 0f3FB8AA3B, %f271;
	fma.rn.f32 	%f273, %f264, 0f32A57060, %f272;
	mov.b32 	%r92, %f269;
	shl.b32 	%r93, %r92, 23;
	mov.b32 	%f274, %r93;
	ex2.approx.ftz.f32 	%f275, %f273;
	fma.rn.f32 	%f494, %f275, %f274, %f494;
$L__BB2_26:
	setp.lt.s32 	%p20, %r51, 1;
	@%p20 bra 	$L__BB2_38;
	mul.lo.s32 	%r33, %r51, %r1;
	and.b32  	%r34, %r51, 7;
	setp.lt.u32 	%p21, %r51, 8;
	mov.b32 	%r143, 0;
	@%p21 bra 	$L__BB2_30;
	and.b32  	%r143, %r51, 2147483640;
	neg.s32 	%r142, %r143;
	add.s64 	%rd4, %rd1, 16;
	mov.u32 	%r141, %r33;
$L__BB2_29:
	.pragma "nounroll";
	mul.wide.s32 	%rd22, %r141, 4;
	add.s64 	%rd23, %rd4, %rd22;
	ld.global.f32 	%f276, [%rd23+-16];
	sub.f32 	%f277, %f276, %f486;
	fma.rn.f32 	%f278, %f277, 0f3BBB989D, 0f3F000000;
	cvt.sat.f32.f32 	%f279, %f278;
	mov.f32 	%f280, 0f4B400001;
	mov.f32 	%f281, 0f437C0000;
	fma.rm.f32 	%f282, %f279, %f281, %f280;
	add.f32 	%f283, %f282, 0fCB40007F;
	neg.f32 	%f284, %f283;
	fma.rn.f32 	%f285, %f277, 0f3FB8AA3B, %f284;
	fma.rn.f32 	%f286, %f277, 0f32A57060, %f285;
	mov.b32 	%r95, %f282;
	shl.b32 	%r96, %r95, 23;
	mov.b32 	%f287, %r96;
	ex2.approx.ftz.f32 	%f288, %f286;
	mul.f32 	%f289, %f288, %f287;
	div.rn.f32 	%f290, %f289, %f494;
	st.global.f32 	[%rd23+-16], %f290;
	ld.global.f32 	%f291, [%rd23+-12];
	sub.f32 	%f292, %f291, %f486;
	fma.rn.f32 	%f293, %f292, 0f3BBB989D, 0f3F000000;
	cvt.sat.f32.f32 	%f294, %f293;
	fma.rm.f32 	%f295, %f294, %f281, %f280;
	add.f32 	%f296, %f295, 0fCB40007F;
	neg.f32 	%f297, %f296;
	fma.rn.f32 	%f298, %f292, 0f3FB8AA3B, %f297;
	fma.rn.f32 	%f299, %f292, 0f32A57060, %f298;
	mov.b32 	%r97, %f295;
	shl.b32 	%r98, %r97, 23;
	mov.b32 	%f300, %r98;
	ex2.approx.ftz.f32 	%f301, %f299;
	mul.f32 	%f302, %f301, %f300;
	div.rn.f32 	%f303, %f302, %f494;
	st.global.f32 	[%rd23+-12], %f303;
	ld.global.f32 	%f304, [%rd23+-8];
	sub.f32 	%f305, %f304, %f486;
	fma.rn.f32 	%f306, %f305, 0f3BBB989D, 0f3F000000;
	cvt.sat.f32.f32 	%f307, %f306;
	fma.rm.f32 	%f308, %f307, %f281, %f280;
	add.f32 	%f309, %f308, 0fCB40007F;
	neg.f32 	%f310, %f309;
	fma.rn.f32 	%f311, %f305, 0f3FB8AA3B, %f310;
	fma.rn.f32 	%f312, %f305, 0f32A57060, %f311;
	mov.b32 	%r99, %f308;
	shl.b32 	%r100, %r99, 23;
	mov.b32 	%f313, %r100;
	ex2.approx.ftz.f32 	%f314, %f312;
	mul.f32 	%f315, %f314, %f313;
	div.rn.f32 	%f316, %f315, %f494;
	st.global.f32 	[%rd23+-8], %f316;
	ld.global.f32 	%f317, [%rd23+-4];
	sub.f32 	%f318, %f317, %f486;
	fma.rn.f32 	%f319, %f318, 0f3BBB989D, 0f3F000000;
	cvt.sat.f32.f32 	%f320, %f319;
	fma.rm.f32 	%f321, %f320, %f281, %f280;
	add.f32 	%f322, %f321, 0fCB40007F;
	neg.f32 	%f323, %f322;
	fma.rn.f32 	%f324, %f318, 0f3FB8AA3B, %f323;
	fma.rn.f32 	%f325, %f318, 0f32A57060, %f324;
	mov.b32 	%r101, %f321;
	shl.b32 	%r102, %r101, 23;
	mov.b32 	%f326, %r102;
	ex2.approx.ftz.f32 	%f327, %f325;
	mul.f32 	%f328, %f327, %f326;
	div.rn.f32 	%f329, %f328, %f494;
	st.global.f32 	[%rd23+-4], %f329;
	ld.global.f32 	%f330, [%rd23];
	sub.f32 	%f331, %f330, %f486;
	fma.rn.f32 	%f332, %f331, 0f3BBB989D, 0f3F000000;
	cvt.sat.f32.f32 	%f333, %f332;
	fma.rm.f32 	%f334, %f333, %f281, %f280;
	add.f32 	%f335, %f334, 0fCB40007F;
	neg.f32 	%f336, %f335;
	fma.rn.f32 	%f337, %f331, 0f3FB8AA3B, %f336;
	fma.rn.f32 	%f338, %f331, 0f32A57060, %f337;
	mov.b32 	%r103, %f334;
	shl.b32 	%r104, %r103, 23;
	mov.b32 	%f339, %r104;
	ex2.approx.ftz.f32 	%f340, %f338;
	mul.f32 	%f341, %f340, %f339;
	div.rn.f32 	%f342, %f341, %f494;
	st.global.f32 	[%rd23], %f342;
	ld.global.f32 	%f343, [%rd23+4];
	sub.f32 	%f344, %f343, %f486;
	fma.rn.f32 	%f345, %f344, 0f3BBB989D, 0f3F000000;
	cvt.sat.f32.f32 	%f346, %f345;
	fma.rm.f32 	%f347, %f346, %f281, %f280;
	add.f32 	%f348, %f347, 0fCB40007F;
	neg.f32 	%f349, %f348;
	fma.rn.f32 	%f350, %f344, 0f3FB8AA3B, %f349;
	fma.rn.f32 	%f351, %f344, 0f32A57060, %f350;
	mov.b32 	%r105, %f347;
	shl.b32 	%r106, %r105, 23;
	mov.b32 	%f352, %r106;
	ex2.approx.ftz.f32 	%f353, %f351;
	mul.f32 	%f354, %f353, %f352;
	div.rn.f32 	%f355, %f354, %f494;
	st.global.f32 	[%rd23+4], %f355;
	ld.global.f32 	%f356, [%rd23+8];
	sub.f32 	%f357, %f356, %f486;
	fma.rn.f32 	%f358, %f357, 0f3BBB989D, 0f3F000000;
	cvt.sat.f32.f32 	%f359, %f358;
	fma.rm.f32 	%f360, %f359, %f281, %f280;
	add.f32 	%f361, %f360, 0fCB40007F;
	neg.f32 	%f362, %f361;
	fma.rn.f32 	%f363, %f357, 0f3FB8AA3B, %f362;
	fma.rn.f32 	%f364, %f357, 0f32A57060, %f363;
	mov.b32 	%r107, %f360;
	shl.b32 	%r108, %r107, 23;
	mov.b32 	%f365, %r108;
	ex2.approx.ftz.f32 	%f366, %f364;
	mul.f32 	%f367, %f366, %f365;
	div.rn.f32 	%f368, %f367, %f494;
	st.global.f32 	[%rd23+8], %f368;
	ld.global.f32 	%f369, [%rd23+12];
	sub.f32 	%f370, %f369, %f486;
	fma.rn.f32 	%f371, %f370, 0f3BBB989D, 0f3F000000;
	cvt.sat.f32.f32 	%f372, %f371;
	fma.rm.f32 	%f373, %f372, %f281, %f280;
	add.f32 	%f374, %f373, 0fCB40007F;
	neg.f32 	%f375, %f374;
	fma.rn.f32 	%f376, %f370, 0f3FB8AA3B, %f375;
	fma.rn.f32 	%f377, %f370, 0f32A57060, %f376;
	mov.b32 	%r109, %f373;
	shl.b32 	%r110, %r109, 23;
	mov.b32 	%f378, %r110;
	ex2.approx.ftz.f32 	%f379, %f377;
	mul.f32 	%f380, %f379, %f378;
	div.rn.f32 	%f381, %f380, %f494;
	st.global.f32 	[%rd23+12], %f381;
	add.s32 	%r142, %r142, 8;
	add.s32 	%r141, %r141, 8;
	setp.ne.s32 	%p22, %r142, 0;
	@%p22 bra 	$L__BB2_29;
$L__BB2_30:
	setp.eq.s32 	%p23, %r34, 0;
	@%p23 bra 	$L__BB2_38;
	and.b32  	%r46, %r51, 3;
	setp.lt.u32 	%p24, %r34, 4;
	@%p24 bra 	$L__BB2_33;
	add.s32 	%r111, %r143, %r33;
	mul.wide.s32 	%rd24, %r111, 4;
	add.s64 	%rd25, %rd1, %rd24;
	ld.global.f32 	%f382, [%rd25];
	sub.f32 	%f383, %f382, %f486;
	fma.rn.f32 	%f384, %f383, 0f3BBB989D, 0f3F000000;
	cvt.sat.f32.f32 	%f385, %f384;
	mov.f32 	%f386, 0f4B400001;
	mov.f32 	%f387, 0f437C0000;
	fma.rm.f32 	%f388, %f385, %f387, %f386;
	add.f32 	%f389, %f388, 0fCB40007F;
	neg.f32 	%f390, %f389;
	fma.rn.f32 	%f391, %f383, 0f3FB8AA3B, %f390;
	fma.rn.f32 	%f392, %f383, 0f32A57060, %f391;
	mov.b32 	%r112, %f388;
	shl.b32 	%r113, %r112, 23;
	mov.b32 	%f393, %r113;
	ex2.approx.ftz.f32 	%f394, %f392;
	mul.f32 	%f395, %f394, %f393;
	div.rn.f32 	%f396, %f395, %f494;
	st.global.f32 	[%rd25], %f396;
	ld.global.f32 	%f397, [%rd25+4];
	sub.f32 	%f398, %f397, %f486;
	fma.rn.f32 	%f399, %f398, 0f3BBB989D, 0f3F000000;
	cvt.sat.f32.f32 	%f400, %f399;
	fma.rm.f32 	%f401, %f400, %f387, %f386;
	add.f32 	%f402, %f401, 0fCB40007F;
	neg.f32 	%f403, %f402;
	fma.rn.f32 	%f404, %f398, 0f3FB8AA3B, %f403;
	fma.rn.f32 	%f405, %f398, 0f32A57060, %f404;
	mov.b32 	%r114, %f401;
	shl.b32 	%r115, %r114, 23;
	mov.b32 	%f406, %r115;
	ex2.approx.ftz.f32 	%f407, %f405;
	mul.f32 	%f408, %f407, %f406;
	div.rn.f32 	%f409, %f408, %f494;
	st.global.f32 	[%rd25+4], %f409;
	ld.global.f32 	%f410, [%rd25+8];
	sub.f32 	%f411, %f410, %f486;
	fma.rn.f32 	%f412, %f411, 0f3BBB989D, 0f3F000000;
	cvt.sat.f32.f32 	%f413, %f412;
	fma.rm.f32 	%f414, %f413, %f387, %f386;
	add.f32 	%f415, %f414, 0fCB40007F;
	neg.f32 	%f416, %f415;
	fma.rn.f32 	%f417, %f411, 0f3FB8AA3B, %f416;
	fma.rn.f32 	%f418, %f411, 0f32A57060, %f417;
	mov.b32 	%r116, %f414;
	shl.b32 	%r117, %r116, 23;
	mov.b32 	%f419, %r117;
	ex2.approx.ftz.f32 	%f420, %f418;
	mul.f32 	%f421, %f420, %f419;
	div.rn.f32 	%f422, %f421, %f494;
	st.global.f32 	[%rd25+8], %f422;
	ld.global.f32 	%f423, [%rd25+12];
	sub.f32 	%f424, %f423, %f486;
	fma.rn.f32 	%f425, %f424, 0f3BBB989D, 0f3F000000;
	cvt.sat.f32.f32 	%f426, %f425;
	fma.rm.f32 	%f427, %f426, %f387, %f386;
	add.f32 	%f428, %f427, 0fCB40007F;
	neg.f32 	%f429, %f428;
	fma.rn.f32 	%f430, %f424, 0f3FB8AA3B, %f429;
	fma.rn.f32 	%f431, %f424, 0f32A57060, %f430;
	mov.b32 	%r118, %f427;
	shl.b32 	%r119, %r118, 23;
	mov.b32 	%f432, %r119;
	ex2.approx.ftz.f32 	%f433, %f431;
	mul.f32 	%f434, %f433, %f432;
	div.rn.f32 	%f435, %f434, %f494;
	st.global.f32 	[%rd25+12], %f435;
	add.s32 	%r143, %r143, 4;
$L__BB2_33:
	setp.eq.s32 	%p25, %r46, 0;
	@%p25 bra 	$L__BB2_38;
	setp.eq.s32 	%p26, %r46, 1;
	@%p26 bra 	$L__BB2_36;
	add.s32 	%r120, %r143, %r33;
	mul.wide.s32 	%rd26, %r120, 4;
	add.s64 	%rd27, %rd1, %rd26;
	ld.global.f32 	%f436, [%rd27];
	sub.f32 	%f437, %f436, %f486;
	fma.rn.f32 	%f438, %f437, 0f3BBB989D, 0f3F000000;
	cvt.sat.f32.f32 	%f439, %f438;
	mov.f32 	%f440, 0f4B400001;
	mov.f32 	%f441, 0f437C0000;
	fma.rm.f32 	%f442, %f439, %f441, %f440;
	add.f32 	%f443, %f442, 0fCB40007F;
	neg.f32 	%f444, %f443;
	fma.rn.f32 	%f445, %f437, 0f3FB8AA3B, %f444;
	fma.rn.f32 	%f446, %f437, 0f32A57060, %f445;
	mov.b32 	%r121, %f442;
	shl.b32 	%r122, %r121, 23;
	mov.b32 	%f447, %r122;
	ex2.approx.ftz.f32 	%f448, %f446;
	mul.f32 	%f449, %f448, %f447;
	div.rn.f32 	%f450, %f449, %f494;
	st.global.f32 	[%rd27], %f450;
	ld.global.f32 	%f451, [%rd27+4];
	sub.f32 	%f452, %f451, %f486;
	fma.rn.f32 	%f453, %f452, 0f3BBB989D, 0f3F000000;
	cvt.sat.f32.f32 	%f454, %f453;
	fma.rm.f32 	%f455, %f454, %f441, %f440;
	add.f32 	%f456, %f455, 0fCB40007F;
	neg.f32 	%f457, %f456;
	fma.rn.f32 	%f458, %f452, 0f3FB8AA3B, %f457;
	fma.rn.f32 	%f459, %f452, 0f32A57060, %f458;
	mov.b32 	%r123, %f455;
	shl.b32 	%r124, %r123, 23;
	mov.b32 	%f460, %r124;
	ex2.approx.ftz.f32 	%f461, %f459;
	mul.f32 	%f462, %f461, %f460;
	div.rn.f32 	%f463, %f462, %f494;
	st.global.f32 	[%rd27+4], %f463;
	add.s32 	%r143, %r143, 2;
$L__BB2_36:
	and.b32  	%r125, %r51, 1;
	setp.eq.b32 	%p27, %r125, 1;
	not.pred 	%p28, %p27;
	@%p28 bra 	$L__BB2_38;
	add.s32 	%r126, %r143, %r33;
	mul.wide.s32 	%rd28, %r126, 4;
	add.s64 	%rd29, %rd1, %rd28;
	ld.global.f32 	%f464, [%rd29];
	sub.f32 	%f465, %f464, %f486;
	fma.rn.f32 	%f466, %f465, 0f3BBB989D, 0f3F000000;
	cvt.sat.f32.f32 	%f467, %f466;
	mov.f32 	%f468, 0f4B400001;
	mov.f32 	%f469, 0f437C0000;
	fma.rm.f32 	%f470, %f467, %f469, %f468;
	add.f32 	%f471, %f470, 0fCB40007F;
	neg.f32 	%f472, %f471;
	fma.rn.f32 	%f473, %f465, 0f3FB8AA3B, %f472;
	fma.rn.f32 	%f474, %f465, 0f32A57060, %f473;
	mov.b32 	%r127, %f470;
	shl.b32 	%r128, %r127, 23;
	mov.b32 	%f475, %r128;
	ex2.approx.ftz.f32 	%f476, %f474;
	mul.f32 	%f477, %f476, %f475;
	div.rn.f32 	%f478, %f477, %f494;
	st.global.f32 	[%rd29], %f478;
$L__BB2_38:
	ret;

}
	// .globl	_Z12compute_lossPfPiS_ii
.visible .entry _Z12compute_lossPfPiS_ii(
	.param .u64 .ptr .align 1 _Z12compute_lossPfPiS_ii_param_0,
	.param .u64 .ptr .align 1 _Z12compute_lossPfPiS_ii_param_1,
	.param .u64 .ptr .align 1 _Z12compute_lossPfPiS_ii_param_2,
	.param .u32 _Z12compute_lossPfPiS_ii_param_3,
	.param .u32 _Z12compute_lossPfPiS_ii_param_4
)
{
	.reg .pred 	%p<5>;
	.reg .b32 	%r<13>;
	.reg .b32 	%f<26>;
	.reg .b64 	%rd<11>;
	.reg .b64 	%fd<3>;

	ld.param.u64 	%rd1, [_Z12compute_lossPfPiS_ii_param_0];
	ld.param.u64 	%rd2, [_Z12compute_lossPfPiS_ii_param_1];
	ld.param.u64 	%rd3, [_Z12compute_lossPfPiS_ii_param_2];
	ld.param.u32 	%r3, [_Z12compute_lossPfPiS_ii_param_3];
	ld.param.u32 	%r2, [_Z12compute_lossPfPiS_ii_param_4];
	mov.u32 	%r4, %ctaid.x;
	mov.u32 	%r5, %ntid.x;
	mov.u32 	%r6, %tid.x;
	mad.lo.s32 	%r1, %r4, %r5, %r6;
	setp.ge.s32 	%p1, %r1, %r3;
	@%p1 bra 	$L__BB3_2;
	cvta.to.global.u64 	%rd4, %rd2;
	cvta.to.global.u64 	%rd5, %rd1;
	cvta.to.global.u64 	%rd6, %rd3;
	mul.wide.s32 	%rd7, %r1, 4;
	add.s64 	%rd8, %rd4, %rd7;
	ld.global.u32 	%r7, [%rd8];
	mad.lo.s32 	%r8, %r2, %r1, %r7;
	mul.wide.s32 	%rd9, %r8, 4;
	add.s64 	%rd10, %rd5, %rd9;
	ld.global.f32 	%f1, [%rd10];
	cvt.f64.f32 	%fd1, %f1;
	add.f64 	%fd2, %fd1, 0d3E45798EE2308C3A;
	cvt.rn.f32.f64 	%f2, %fd2;
	setp.lt.f32 	%p2, %f2, 0f00800000;
	mul.f32 	%f3, %f2, 0f4B000000;
	selp.f32 	%f4, %f3, %f2, %p2;
	selp.f32 	%f5, 0fC1B80000, 0f00000000, %p2;
	mov.b32 	%r9, %f4;
	add.s32 	%r10, %r9, -1059760811;
	and.b32  	%r11, %r10, -8388608;
	sub.s32 	%r12, %r9, %r11;
	mov.b32 	%f6, %r12;
	cvt.rn.f32.s32 	%f7, %r11;
	fma.rn.f32 	%f8, %f7, 0f34000000, %f5;
	add.f32 	%f9, %f6, 0fBF800000;
	fma.rn.f32 	%f10, %f9, 0fBE055027, 0f3E1039F6;
	fma.rn.f32 	%f11, %f10, %f9, 0fBDF8CDCC;
	fma.rn.f32 	%f12, %f11, %f9, 0f3E0F2955;
	fma.rn.f32 	%f13, %f12, %f9, 0fBE2AD8B9;
	fma.rn.f32 	%f14, %f13, %f9, 0f3E4CED0B;
	fma.rn.f32 	%f15, %f14, %f9, 0fBE7FFF22;
	fma.rn.f32 	%f16, %f15, %f9, 0f3EAAAA78;
	fma.rn.f32 	%f17, %f16, %f9, 0fBF000000;
	mul.f32 	%f18, %f9, %f17;
	fma.rn.f32 	%f19, %f18, %f9, %f9;
	fma.rn.f32 	%f20, %f8, 0f3F317218, %f19;
	setp.gt.u32 	%p3, %r9, 2139095039;
	fma.rn.f32 	%f21, %f4, 0f7F800000, 0f7F800000;
	selp.f32 	%f22, %f21, %f20, %p3;
	setp.eq.f32 	%p4, %f4, 0f00000000;
	neg.f32 	%f23, %f22;
	selp.f32 	%f24, 0f7F800000, %f23, %p4;
	atom.global.add.f32 	%f25, [%rd6], %f24;
$L__BB3_2:
	ret;

}
	// .globl	_Z10sgd_updatePfS_fi
.visible .entry _Z10sgd_updatePfS_fi(
	.param .u64 .ptr .align 1 _Z10sgd_updatePfS_fi_param_0,
	.param .u64 .ptr .align 1 _Z10sgd_updatePfS_fi_param_1,
	.param .f32 _Z10sgd_updatePfS_fi_param_2,
	.param .u32 _Z10sgd_updatePfS_fi_param_3
)
{
	.reg .pred 	%p<2>;
	.reg .b32 	%r<6>;
	.reg .b32 	%f<6>;
	.reg .b64 	%rd<8>;

	ld.param.u64 	%rd1, [_Z10sgd_updatePfS_fi_param_0];
	ld.param.u64 	%rd2, [_Z10sgd_updatePfS_fi_param_1];
	ld.param.f32 	%f1, [_Z10sgd_updatePfS_fi_param_2];
	ld.param.u32 	%r2, [_Z10sgd_updatePfS_fi_param_3];
	mov.u32 	%r3, %ctaid.x;
	mov.u32 	%r4, %ntid.x;
	mov.u32 	%r5, %tid.x;
	mad.lo.s32 	%r1, %r3, %r4, %r5;
	setp.ge.s32 	%p1, %r1, %r2;
	@%p1 bra 	$L__BB4_2;
	cvta.to.global.u64 	%rd3, %rd2;
	cvta.to.global.u64 	%rd4, %rd1;
	mul.wide.s32 	%rd5, %r1, 4;
	add.s64 	%rd6, %rd3, %rd5;
	ld.global.f32 	%f2, [%rd6];
	mul.f32 	%f3, %f1, %f2;
	add.s64 	%rd7, %rd4, %rd5;
	ld.global.f32 	%f4, [%rd7];
	sub.f32 	%f5, %f4, %f3;
	st.global.f32 	[%rd7], %f5;
$L__BB4_2:
	ret;

}


// ===== COMPILED SASS (sm_100) =====

	.target	sm_100

	.elftype	@"ET_EXEC"


//--------------------- .note.nv.tkinfo           --------------------------
	.section	.note.nv.tkinfo,"",@"SHT_NOTE"
	.sectionflags	@"SHF_NOTE_NV_TKINFO"
	.tkinfo
        /*0018*/ 	.word	0x00000002
        /*0030*/ 	.string	""
        /*0030*/ 	.string	"ptxas"
        /*0030*/ 	.string	"Cuda compilation tools, release 13.0, V13.0.88"
        /*0030*/ 	.string	"Build cuda_13.0.r13.0/compiler.36424714_0"
        /*0030*/ 	.string	"-arch sm_100 -m 64 "



//--------------------- .note.nv.cuinfo           --------------------------
	.section	.note.nv.cuinfo,"",@"SHT_NOTE"
	.sectionflags	@"SHF_NOTE_NV_CUINFO"
        /*0018*/ 	.short	0x0002
        /*001a*/ 	.short	0x0064
        /*001c*/ 	.short	0x0082
	.zero		2


//--------------------- .nv.info                  --------------------------
	.section	.nv.info,"",@"SHT_CUDA_INFO"
	.align	4


	//----- nvinfo : EIATTR_REGCOUNT
	.align		4
        /*0000*/ 	.byte	0x04, 0x2f
        /*0002*/ 	.short	(.L_1 - .L_0)
	.align		4
.L_0:
        /*0004*/ 	.word	index@(_Z6matmulPfS_S_iii)
        /*0008*/ 	.word	0x00000020


	//----- nvinfo : EIATTR_FRAME_SIZE
	.align		4
.L_1:
        /*000c*/ 	.byte	0x04, 0x11
        /*000e*/ 	.short	(.L_3 - .L_2)
	.align		4
.L_2:
        /*0010*/ 	.word	index@(_Z6matmulPfS_S_iii)
        /*0014*/ 	.word	0x00000000


	//----- nvinfo : EIATTR_REGCOUNT
	.align		4
.L_3:
        /*0018*/ 	.byte	0x04, 0x2f
        /*001a*/ 	.short	(.L_5 - .L_4)
	.align		4
.L_4:
        /*001c*/ 	.word	index@(_Z13add_bias_reluPfS_ii)
        /*0020*/ 	.word	0x0000000c


	//----- nvinfo : EIATTR_FRAME_SIZE
	.align		4
.L_5:
        /*0024*/ 	.byte	0x04, 0x11
        /*0026*/ 	.short	(.L_7 - .L_6)
	.align		4
.L_6:
        /*0028*/ 	.word	index@(_Z13add_bias_reluPfS_ii)
        /*002c*/ 	.word	0x00000000


	//----- nvinfo : EIATTR_REGCOUNT
	.align		4
.L_7:
        /*0030*/ 	.byte	0x04, 0x2f
        /*0032*/ 	.short	(.L_9 - .L_8)
	.align		4
.L_8:
        /*0034*/ 	.word	index@(_Z7softmaxPfii)
        /*0038*/ 	.word	0x00000020


	//----- nvinfo : EIATTR_FRAME_SIZE
	.align		4
.L_9:
        /*003c*/ 	.byte	0x04, 0x11
        /*003e*/ 	.short	(.L_11 - .L_10)
	.align		4
.L_10:
        /*0040*/ 	.word	index@($__internal_0_$__cuda_sm3x_div_rn_noftz_f32_slowpath)
        /*0044*/ 	.word	0x00000000


	//----- nvinfo : EIATTR_FRAME_SIZE
	.align		4
.L_11:
        /*0048*/ 	.byte	0x04, 0x11
        /*004a*/ 	.short	(.L_13 - .L_12)
	.align		4
.L_12:
        /*004c*/ 	.word	index@(_Z7softmaxPfii)
        /*0050*/ 	.word	0x00000000


	//----- nvinfo : EIATTR_REGCOUNT
	.align		4
.L_13:
        /*0054*/ 	.byte	0x04, 0x2f
        /*0056*/ 	.short	(.L_15 - .L_14)
	.align		4
.L_14:
        /*0058*/ 	.word	index@(_Z12compute_lossPfPiS_ii)
        /*005c*/ 	.word	0x0000000c


	//----- nvinfo : EIATTR_FRAME_SIZE
	.align		4
.L_15:
        /*0060*/ 	.byte	0x04, 0x11
        /*0062*/ 	.short	(.L_17 - .L_16)
	.align		4
.L_16:
        /*0064*/ 	.word	index@(_Z12compute_lossPfPiS_ii)
        /*0068*/ 	.word	0x00000000


	//----- nvinfo : EIATTR_REGCOUNT
	.align		4
.L_17:
        /*006c*/ 	.byte	0x04, 0x2f
        /*006e*/ 	.short	(.L_19 - .L_18)
	.align		4
.L_18:
        /*0070*/ 	.word	index@(_Z10sgd_updatePfS_fi)
        /*0074*/ 	.word	0x0000000a


	//----- nvinfo : EIATTR_FRAME_SIZE
	.align		4
.L_19:
        /*0078*/ 	.byte	0x04, 0x11
        /*007a*/ 	.short	(.L_21 - .L_20)
	.align		4
.L_20:
        /*007c*/ 	.word	index@(_Z10sgd_updatePfS_fi)
        /*0080*/ 	.word	0x00000000


	//----- nvinfo : EIATTR_MIN_STACK_SIZE
	.align		4
.L_21:
        /*0084*/ 	.byte	0x04, 0x12
        /*0086*/ 	.short	(.L_23 - .L_22)
	.align		4
.L_22:
        /*0088*/ 	.word	index@(_Z10sgd_updatePfS_fi)
        /*008c*/ 	.word	0x00000000


	//----- nvinfo : EIATTR_MIN_STACK_SIZE
	.align		4
.L_23:
        /*0090*/ 	.byte	0x04, 0x12
        /*0092*/ 	.short	(.L_25 - .L_24)
	.align		4
.L_24:
        /*0094*/ 	.word	index@(_Z12compute_lossPfPiS_ii)
        /*0098*/ 	.word	0x00000000


	//----- nvinfo : EIATTR_MIN_STACK_SIZE
	.align		4
.L_25:
        /*009c*/ 	.byte	0x04, 0x12
        /*009e*/ 	.short	(.L_27 - .L_26)
	.align		4
.L_26:
        /*00a0*/ 	.word	index@(_Z7softmaxPfii)
        /*00a4*/ 	.word	0x00000000


	//----- nvinfo : EIATTR_MIN_STACK_SIZE
	.align		4
.L_27:
        /*00a8*/ 	.byte	0x04, 0x12
        /*00aa*/ 	.short	(.L_29 - .L_28)
	.align		4
.L_28:
        /*00ac*/ 	.word	index@(_Z13add_bias_reluPfS_ii)
        /*00b0*/ 	.word	0x00000000


	//----- nvinfo : EIATTR_MIN_STACK_SIZE
	.align		4
.L_29:
        /*00b4*/ 	.byte	0x04, 0x12
        /*00b6*/ 	.short	(.L_31 - .L_30)
	.align		4
.L_30:
        /*00b8*/ 	.word	index@(_Z6matmulPfS_S_iii)
        /*00bc*/ 	.word	0x00000000
.L_31:


//--------------------- .nv.compat                --------------------------
	.section	.nv.compat,"",@"SHT_CUDA_COMPAT_INFO"
	.align	4
        /*0000*/ 	.byte	0x02, 0x09, 0x00, 0x00, 0x02, 0x02, 0x01, 0x00, 0x02, 0x05, 0x05, 0x00, 0x03, 0x07, 0x01, 0x01
        /*0010*/ 	.byte	0x02, 0x03, 0x00, 0x00, 0x02, 0x06, 0x01, 0x00, 0x04, 0x0b, 0x08, 0x00, 0x01, 0x00, 0x00, 0x00
        /*0020*/ 	.byte	0x00, 0x00, 0x00, 0x00


//--------------------- .nv.info._Z10sgd_updatePfS_fi --------------------------
	.section	.nv.info._Z10sgd_updatePfS_fi,"",@"SHT_CUDA_INFO"
	.sectionflags	@""
	.align	4


	//----- nvinfo : EIATTR_CUDA_API_VERSION
	.align		4
        /*0000*/ 	.byte	0x04, 0x37
        /*0002*/ 	.short	(.L_33 - .L_32)
.L_32:
        /*0004*/ 	.word	0x00000082


	//----- nvinfo : EIATTR_KPARAM_INFO
	.align		4
.L_33:
        /*0008*/ 	.byte	0x04, 0x17
        /*000a*/ 	.short	(.L_35 - .L_34)
.L_34:
        /*000c*/ 	.word	0x00000000
        /*0010*/ 	.short	0x0003
        /*0012*/ 	.short	0x0014
        /*0014*/ 	.byte	0x00, 0xf0, 0x11, 0x00


	//----- nvinfo : EIATTR_KPARAM_INFO
	.align		4
.L_35:
        /*0018*/ 	.byte	0x04, 0x17
        /*001a*/ 	.short	(.L_37 - .L_36)
.L_36:
        /*001c*/ 	.word	0x00000000
        /*0020*/ 	.short	0x0002
        /*0022*/ 	.short	0x0010
        /*0024*/ 	.byte	0x00, 0xf0, 0x11, 0x00


	//----- nvinfo : EIATTR_KPARAM_INFO
	.align		4
.L_37:
        /*0028*/ 	.byte	0x04, 0x17
        /*002a*/ 	.short	(.L_39 - .L_38)
.L_38:
        /*002c*/ 	.word	0x00000000
        /*0030*/ 	.short	0x0001
        /*0032*/ 	.short	0x0008
        /*0034*/ 	.byte	0x00, 0xf5, 0x21, 0x00


	//----- nvinfo : EIATTR_KPARAM_INFO
	.align		4
.L_39:
        /*0038*/ 	.byte	0x04, 0x17
        /*003a*/ 	.short	(.L_41 - .L_40)
.L_40:
        /*003c*/ 	.word	0x00000000
        /*0040*/ 	.short	0x0000
        /*0042*/ 	.short	0x0000
        /*0044*/ 	.byte	0x00, 0xf5, 0x21, 0x00


	//----- nvinfo : EIATTR_SPARSE_MMA_MASK
	.align		4
.L_41:
        /*0048*/ 	.byte	0x03, 0x50
        /*004a*/ 	.short	0x0000


	//----- nvinfo : EIATTR_MAXREG_COUNT
	.align		4
        /*004c*/ 	.byte	0x03, 0x1b
        /*004e*/ 	.short	0x00ff


	//----- nvinfo : EIATTR_MERCURY_ISA_VERSION
	.align		4
        /*0050*/ 	.byte	0x03, 0x5f
        /*0052*/ 	.short	0x0101


	//----- nvinfo : EIATTR_VRC_CTA_INIT_COUNT
	.align		4
        /*0054*/ 	.byte	0x02, 0x4a
	.zero		1
	.zero		1


	//----- nvinfo : EIATTR_EXIT_INSTR_OFFSETS
	.align		4
        /*0058*/ 	.byte	0x04, 0x1c
        /*005a*/ 	.short	(.L_43 - .L_42)


	//   ....[0]....
.L_42:
        /*005c*/ 	.word	0x00000070


	//   ....[1]....
        /*0060*/ 	.word	0x00000120


	//----- nvinfo : EIATTR_CBANK_PARAM_SIZE
	.align		4
.L_43:
        /*0064*/ 	.byte	0x03, 0x19
        /*0066*/ 	.short	0x0018


	//----- nvinfo : EIATTR_PARAM_CBANK
	.align		4
        /*0068*/ 	.byte	0x04, 0x0a
        /*006a*/ 	.short	(.L_45 - .L_44)
	.align		4
.L_44:
        /*006c*/ 	.word	index@(.nv.constant0._Z10sgd_updatePfS_fi)
        /*0070*/ 	.short	0x0380
        /*0072*/ 	.short	0x0018


	//----- nvinfo : EIATTR_SW_WAR
	.align		4
.L_45:
        /*0074*/ 	.byte	0x04, 0x36
        /*0076*/ 	.short	(.L_47 - .L_46)
.L_46:
        /*0078*/ 	.word	0x00000008
.L_47:


//--------------------- .nv.info._Z12compute_lossPfPiS_ii --------------------------
	.section	.nv.info._Z12compute_lossPfPiS_ii,"",@"SHT_CUDA_INFO"
	.sectionflags	@""
	.align	4


	//----- nvinfo : EIATTR_CUDA_API_VERSION
	.align		4
        /*0000*/ 	.byte	0x04, 0x37
        /*0002*/ 	.short	(.L_49 - .L_48)
.L_48:
        /*0004*/ 	.word	0x00000082


	//----- nvinfo : EIATTR_KPARAM_INFO
	.align		4
.L_49:
        /*0008*/ 	.byte	0x04, 0x17
        /*000a*/ 	.short	(.L_51 - .L_50)
.L_50:
        /*000c*/ 	.word	0x00000000
        /*0010*/ 	.short	0x0004
        /*0012*/ 	.short	0x001c
        /*0014*/ 	.byte	0x00, 0xf0, 0x11, 0x00


	//----- nvinfo : EIATTR_KPARAM_INFO
	.align		4
.L_51:
        /*0018*/ 	.byte	0x04, 0x17
        /*001a*/ 	.short	(.L_53 - .L_52)
.L_52:
        /*001c*/ 	.word	0x00000000
        /*0020*/ 	.short	0x0003
        /*0022*/ 	.short	0x0018
        /*0024*/ 	.byte	0x00, 0xf0, 0x11, 0x00


	//----- nvinfo : EIATTR_KPARAM_INFO
	.align		4
.L_53:
        /*0028*/ 	.byte	0x04, 0x17
        /*002a*/ 	.short	(.L_55 - .L_54)
.L_54:
        /*002c*/ 	.word	0x00000000
        /*0030*/ 	.short	0x0002
        /*0032*/ 	.short	0x0010
        /*0034*/ 	.byte	0x00, 0xf5, 0x21, 0x00


	//----- nvinfo : EIATTR_KPARAM_INFO
	.align		4
.L_55:
        /*0038*/ 	.byte	0x04, 0x17
        /*003a*/ 	.short	(.L_57 - .L_56)
.L_56:
        /*003c*/ 	.word	0x00000000
        /*0040*/ 	.short	0x0001
        /*0042*/ 	.short	0x0008
        /*0044*/ 	.byte	0x00, 0xf5, 0x21, 0x00


	//----- nvinfo : EIATTR_KPARAM_INFO
	.align		4
.L_57:
        /*0048*/ 	.byte	0x04, 0x17
        /*004a*/ 	.short	(.L_59 - .L_58)
.L_58:
        /*004c*/ 	.word	0x00000000
        /*0050*/ 	.short	0x0000
        /*0052*/ 	.short	0x0000
        /*0054*/ 	.byte	0x00, 0xf5, 0x21, 0x00


	//----- nvinfo : EIATTR_SPARSE_MMA_MASK
	.align		4
.L_59:
        /*0058*/ 	.byte	0x03, 0x50
        /*005a*/ 	.short	0x0000


	//----- nvinfo : EIATTR_MAXREG_COUNT
	.align		4
        /*005c*/ 	.byte	0x03, 0x1b
        /*005e*/ 	.short	0x00ff


	//----- nvinfo : EIATTR_MERCURY_ISA_VERSION
	.align		4
        /*0060*/ 	.byte	0x03, 0x5f
        /*0062*/ 	.short	0x0101


	//----- nvinfo : EIATTR_VRC_CTA_INIT_COUNT
	.align		4
        /*0064*/ 	.byte	0x02, 0x4a
	.zero		1
	.zero		1


	//----- nvinfo : EIATTR_EXIT_INSTR_OFFSETS
	.align		4
        /*0068*/ 	.byte	0x04, 0x1c
        /*006a*/ 	.short	(.L_61 - .L_60)


	//   ....[0]....
.L_60:
        /*006c*/ 	.word	0x00000070


	//   ....[1]....
        /*0070*/ 	.word	0x00000320


	//----- nvinfo : EIATTR_CBANK_PARAM_SIZE
	.align		4
.L_61:
        /*0074*/ 	.byte	0x03, 0x19
        /*0076*/ 	.short	0x0020


	//----- nvinfo : EIATTR_PARAM_CBANK
	.align		4
        /*0078*/ 	.byte	0x04, 0x0a
        /*007a*/ 	.short	(.L_63 - .L_62)
	.align		4
.L_62:
        /*007c*/ 	.word	index@(.nv.constant0._Z12compute_lossPfPiS_ii)
        /*0080*/ 	.short	0x0380
        /*0082*/ 	.short	0x0020


	//----- nvinfo : EIATTR_SW_WAR
	.align		4
.L_63:
        /*0084*/ 	.byte	0x04, 0x36
        /*0086*/ 	.short	(.L_65 - .L_64)
.L_64:
        /*0088*/ 	.word	0x00000008
.L_65:


//--------------------- .nv.info._Z7softmaxPfii   --------------------------
	.section	.nv.info._Z7softmaxPfii,"",@"SHT_CUDA_INFO"
	.sectionflags	@""
	.align	4


	//----- nvinfo : EIATTR_CUDA_API_VERSION
	.align		4
        /*0000*/ 	.byte	0x04, 0x37
        /*0002*/ 	.short	(.L_67 - .L_66)
.L_66:
        /*0004*/ 	.word	0x00000082


	//----- nvinfo : EIATTR_KPARAM_INFO
	.align		4
.L_67:
        /*0008*/ 	.byte	0x04, 0x17
        /*000a*/ 	.short	(.L_69 - .L_68)
.L_68:
        /*000c*/ 	.word	0x00000000
        /*0010*/ 	.short	0x0002
        /*0012*/ 	.short	0x000c
        /*0014*/ 	.byte	0x00, 0xf0, 0x11, 0x00


	//----- nvinfo : EIATTR_KPARAM_INFO
	.align		4
.L_69:
        /*0018*/ 	.byte	0x04, 0x17
        /*001a*/ 	.short	(.L_71 - .L_70)
.L_70:
        /*001c*/ 	.word	0x00000000
        /*0020*/ 	.short	0x0001
        /*0022*/ 	.short	0x0008
        /*0024*/ 	.byte	0x00, 0xf0, 0x11, 0x00


	//----- nvinfo : EIATTR_KPARAM_INFO
	.align		4
.L_71:
        /*0028*/ 	.byte	0x04, 0x17
        /*002a*/ 	.short	(.L_73 - .L_72)
.L_72:
        /*002c*/ 	.word	0x00000000
        /*0030*/ 	.short	0x0000
        /*0032*/ 	.short	0x0000
        /*0034*/ 	.byte	0x00, 0xf5, 0x21, 0x00


	//----- nvinfo : EIATTR_SPARSE_MMA_MASK
	.align		4
.L_73:
        /*0038*/ 	.byte	0x03, 0x50
        /*003a*/ 	.short	0x0000


	//----- nvinfo : EIATTR_MAXREG_COUNT
	.align		4
        /*003c*/ 	.byte	0x03, 0x1b
        /*003e*/ 	.short	0x00ff


	//----- nvinfo : EIATTR_MERCURY_ISA_VERSION
	.align		4
        /*0040*/ 	.byte	0x03, 0x5f
        /*0042*/ 	.short	0x0101


	//----- nvinfo : EIATTR_VRC_CTA_INIT_COUNT
	.align		4
        /*0044*/ 	.byte	0x02, 0x4a
	.zero		1
	.zero		1


	//----- nvinfo : EIATTR_EXIT_INSTR_OFFSETS
	.align		4
        /*0048*/ 	.byte	0x04, 0x1c
        /*004a*/ 	.short	(.L_75 - .L_74)


	//   ....[0]....
.L_74:
        /*004c*/ 	.word	0x00000070


	//   ....[1]....
        /*0050*/ 	.word	0x000013a0


	//   ....[2]....
        /*0054*/ 	.word	0x00002210


	//   ....[3]....
        /*0058*/ 	.word	0x00002970


	//   ....[4]....
        /*005c*/ 	.word	0x00002d70


	//   ....[5]....
        /*0060*/ 	.word	0x00002f60


	//----- nvinfo : EIATTR_CRS_STACK_SIZE
	.align		4
.L_75:
        /*0064*/ 	.byte	0x04, 0x1e
        /*0066*/ 	.short	(.L_77 - .L_76)
.L_76:
        /*0068*/ 	.word	0x00000000


	//----- nvinfo : EIATTR_CBANK_PARAM_SIZE
	.align		4
.L_77:
        /*006c*/ 	.byte	0x03, 0x19
        /*006e*/ 	.short	0x0010


	//----- nvinfo : EIATTR_PARAM_CBANK
	.align		4
        /*0070*/ 	.byte	0x04, 0x0a
        /*0072*/ 	.short	(.L_79 - .L_78)
	.align		4
.L_78:
        /*0074*/ 	.word	index@(.nv.constant0._Z7softmaxPfii)
        /*0078*/ 	.short	0x0380
        /*007a*/ 	.short	0x0010


	//----- nvinfo : EIATTR_SW_WAR
	.align		4
.L_79:
        /*007c*/ 	.byte	0x04, 0x36
        /*007e*/ 	.short	(.L_81 - .L_80)
.L_80:
        /*0080*/ 	.word	0x00000008
.L_81:


//--------------------- .nv.info._Z13add_bias_reluPfS_ii --------------------------
	.section	.nv.info._Z13add_bias_reluPfS_ii,"",@"SHT_CUDA_INFO"
	.sectionflags	@""
	.align	4


	//----- nvinfo : EIATTR_CUDA_API_VERSION
	.align		4
        /*0000*/ 	.byte	0x04, 0x37
        /*0002*/ 	.short	(.L_83 - .L_82)
.L_82:
        /*0004*/ 	.word	0x00000082


	//----- nvinfo : EIATTR_KPARAM_INFO
	.align		4
.L_83:
        /*0008*/ 	.byte	0x04, 0x17
        /*000a*/ 	.short	(.L_85 - .L_84)
.L_84:
        /*000c*/ 	.word	0x00000000
        /*0010*/ 	.short	0x0003
        /*0012*/ 	.short	0x0014
        /*0014*/ 	.byte	0x00, 0xf0, 0x11, 0x00


	//----- nvinfo : EIATTR_KPARAM_INFO
	.align		4
.L_85:
        /*0018*/ 	.byte	0x04, 0x17
        /*001a*/ 	.short	(.L_87 - .L_86)
.L_86:
        /*001c*/ 	.word	0x00000000
        /*0020*/ 	.short	0x0002
        /*0022*/ 	.short	0x0010
        /*0024*/ 	.byte	0x00, 0xf0, 0x11, 0x00


	//----- nvinfo : EIATTR_KPARAM_INFO
	.align		4
.L_87:
        /*0028*/ 	.byte	0x04, 0x17
        /*002a*/ 	.short	(.L_89 - .L_88)
.L_88:
        /*002c*/ 	.word	0x00000000
        /*0030*/ 	.short	0x0001
        /*0032*/ 	.short	0x0008
        /*0034*/ 	.byte	0x00, 0xf5, 0x21, 0x00


	//----- nvinfo : EIATTR_KPARAM_INFO
	.align		4
.L_89:
        /*0038*/ 	.byte	0x04, 0x17
        /*003a*/ 	.short	(.L_91 - .L_90)
.L_90:
        /*003c*/ 	.word	0x00000000
        /*0040*/ 	.short	0x0000
        /*0042*/ 	.short	0x0000
        /*0044*/ 	.byte	0x00, 0xf5, 0x21, 0x00


	//----- nvinfo : EIATTR_SPARSE_MMA_MASK
	.align		4
.L_91:
        /*0048*/ 	.byte	0x03, 0x50
        /*004a*/ 	.short	0x0000


	//----- nvinfo : EIATTR_MAXREG_COUNT
	.align		4
        /*004c*/ 	.byte	0x03, 0x1b
        /*004e*/ 	.short	0x00ff


	//----- nvinfo : EIATTR_MERCURY_ISA_VERSION
	.align		4
        /*0050*/ 	.byte	0x03, 0x5f
        /*0052*/ 	.short	0x0101


	//----- nvinfo : EIATTR_VRC_CTA_INIT_COUNT
	.align		4
        /*0054*/ 	.byte	0x02, 0x4a
	.zero		1
	.zero		1


	//----- nvinfo : EIATTR_EXIT_INSTR_OFFSETS
	.align		4
        /*0058*/ 	.byte	0x04, 0x1c
        /*005a*/ 	.short	(.L_93 - .L_92)


	//   ....[0]....
.L_92:
        /*005c*/ 	.word	0x000000c0


	//   ....[1]....
        /*0060*/ 	.word	0x00000180


	//----- nvinfo : EIATTR_CBANK_PARAM_SIZE
	.align		4
.L_93:
        /*0064*/ 	.byte	0x03, 0x19
        /*0066*/ 	.short	0x0018


	//----- nvinfo : EIATTR_PARAM_CBANK
	.align		4
        /*0068*/ 	.byte	0x04, 0x0a
        /*006a*/ 	.short	(.L_95 - .L_94)
	.align		4
.L_94:
        /*006c*/ 	.word	index@(.nv.constant0._Z13add_bias_reluPfS_ii)
        /*0070*/ 	.short	0x0380
        /*0072*/ 	.short	0x0018


	//----- nvinfo : EIATTR_SW_WAR
	.align		4
.L_95:
        /*0074*/ 	.byte	0x04, 0x36
        /*0076*/ 	.short	(.L_97 - .L_96)
.L_96:
        /*0078*/ 	.word	0x00000008
.L_97:


//--------------------- .nv.info._Z6matmulPfS_S_iii --------------------------
	.section	.nv.info._Z6matmulPfS_S_iii,"",@"SHT_CUDA_INFO"
	.sectionflags	@""
	.align	4


	//----- nvinfo : EIATTR_CUDA_API_VERSION
	.align		4
        /*0000*/ 	.byte	0x04, 0x37
        /*0002*/ 	.short	(.L_99 - .L_98)
.L_98:
        /*0004*/ 	.word	0x00000082


	//----- nvinfo : EIATTR_KPARAM_INFO
	.align		4
.L_99:
        /*0008*/ 	.byte	0x04, 0x17
        /*000a*/ 	.short	(.L_101 - .L_100)
.L_100:
        /*000c*/ 	.word	0x00000000
        /*0010*/ 	.short	0x0005
        /*0012*/ 	.short	0x0020
        /*0014*/ 	.byte	0x00, 0xf0, 0x11, 0x00


	//----- nvinfo : EIATTR_KPARAM_INFO
	.align		4
.L_101:
        /*0018*/ 	.byte	0x04, 0x17
        /*001a*/ 	.short	(.L_103 - .L_102)
.L_102:
        /*001c*/ 	.word	0x00000000
        /*0020*/ 	.short	0x0004
        /*0022*/ 	.short	0x001c
        /*0024*/ 	.byte	0x00, 0xf0, 0x11, 0x00


	//----- nvinfo : EIATTR_KPARAM_INFO
	.align		4
.L_103:
        /*0028*/ 	.byte	0x04, 0x17
        /*002a*/ 	.short	(.L_105 - .L_104)
.L_104:
        /*002c*/ 	.word	0x00000000
        /*0030*/ 	.short	0x0003
        /*0032*/ 	.short	0x0018
        /*0034*/ 	.byte	0x00, 0xf0, 0x11, 0x00


	//----- nvinfo : EIATTR_KPARAM_INFO
	.align		4
.L_105:
        /*0038*/ 	.byte	0x04, 0x17
        /*003a*/ 	.short	(.L_107 - .L_106)
.L_106:
        /*003c*/ 	.word	0x00000000
        /*0040*/ 	.short	0x0002
        /*0042*/ 	.short	0x0010
        /*0044*/ 	.byte	0x00, 0xf5, 0x21, 0x00


	//----- nvinfo : EIATTR_KPARAM_INFO
	.align		4
.L_107:
        /*0048*/ 	.byte	0x04, 0x17
        /*004a*/ 	.short	(.L_109 - .L_108)
.L_108:
        /*004c*/ 	.word	0x00000000
        /*0050*/ 	.short	0x0001
        /*0052*/ 	.short	0x0008
        /*0054*/ 	.byte	0x00, 0xf5, 0x21, 0x00


	//----- nvinfo : EIATTR_KPARAM_INFO
	.align		4
.L_109:
        /*0058*/ 	.byte	0x04, 0x17
        /*005a*/ 	.short	(.L_111 - .L_110)
.L_110:
        /*005c*/ 	.word	0x00000000
        /*0060*/ 	.short	0x0000
        /*0062*/ 	.short	0x0000
        /*0064*/ 	.byte	0x00, 0xf5, 0x21, 0x00


	//----- nvinfo : EIATTR_SPARSE_MMA_MASK
	.align		4
.L_111:
        /*0068*/ 	.byte	0x03, 0x50
        /*006a*/ 	.short	0x0000


	//----- nvinfo : EIATTR_MAXREG_COUNT
	.align		4
        /*006c*/ 	.byte	0x03, 0x1b
        /*006e*/ 	.short	0x00ff


	//----- nvinfo : EIATTR_MERCURY_ISA_VERSION
	.align		4
        /*0070*/ 	.byte	0x03, 0x5f
        /*0072*/ 	.short	0x0101


	//----- nvinfo : EIATTR_VRC_CTA_INIT_COUNT
	.align		4
        /*0074*/ 	.byte	0x02, 0x4a
	.zero		1
	.zero		1


	//----- nvinfo : EIATTR_EXIT_INSTR_OFFSETS
	.align		4
        /*0078*/ 	.byte	0x04, 0x1c
        /*007a*/ 	.short	(.L_113 - .L_112)


	//   ....[0]....
.L_112:
        /*007c*/ 	.word	0x000000c0


	//   ....[1]....
        /*0080*/ 	.word	0x000008e0


	//----- nvinfo : EIATTR_CBANK_PARAM_SIZE
	.align		4
.L_113:
        /*0084*/ 	.byte	0x03, 0x19
        /*0086*/ 	.short	0x0024


	//----- nvinfo : EIATTR_PARAM_CBANK
	.align		4
        /*0088*/ 	.byte	0x04, 0x0a
        /*008a*/ 	.short	(.L_115 - .L_114)
	.align		4
.L_114:
        /*008c*/ 	.word	index@(.nv.constant0._Z6matmulPfS_S_iii)
        /*0090*/ 	.short	0x0380
        /*0092*/ 	.short	0x0024


	//----- nvinfo : EIATTR_SW_WAR
	.align		4
.L_115:
        /*0094*/ 	.byte	0x04, 0x36
        /*0096*/ 	.short	(.L_117 - .L_116)
.L_116:
        /*0098*/ 	.word	0x00000008
.L_117:


//--------------------- .nv.callgraph             --------------------------
	.section	.nv.callgraph,"",@"SHT_CUDA_CALLGRAPH"
	.align	4
	.sectionentsize	8
	.align		4
        /*0000*/ 	.word	0x00000000
	.align		4
        /*0004*/ 	.word	0xffffffff
	.align		4
        /*0008*/ 	.word	0x00000000
	.align		4
        /*000c*/ 	.word	0xfffffffe
	.align		4
        /*0010*/ 	.word	0x00000000
	.align		4
        /*0014*/ 	.word	0xfffffffd
	.align		4
        /*0018*/ 	.word	0x00000000
	.align		4
        /*001c*/ 	.word	0xfffffffc


//--------------------- .text._Z10sgd_updatePfS_fi --------------------------
	.section	.text._Z10sgd_updatePfS_fi,"ax",@progbits
	.align	128
        .global         _Z10sgd_updatePfS_fi
        .type           _Z10sgd_updatePfS_fi,@function
        .size           _Z10sgd_updatePfS_fi,(.L_x_66 - _Z10sgd_updatePfS_fi)
        .other          _Z10sgd_updatePfS_fi,@"STO_CUDA_ENTRY STV_DEFAULT"
_Z10sgd_updatePfS_fi:
.text._Z10sgd_updatePfS_fi:
[----:B------:R-:W-:Y:S01]  /*0000*/  LDC R1, c[0x0][0x37c] ;  /* 0x0000df00ff017b82 */ /* 0x000fe20000000800 */
[----:B------:R-:W0:Y:S07]  /*0010*/  S2R R0, SR_TID.X ;  /* 0x0000000000007919 */ /* 0x000e2e0000002100 */
[----:B------:R-:W0:Y:S01]  /*0020*/  S2UR UR4, SR_CTAID.X ;  /* 0x00000000000479c3 */ /* 0x000e220000002500 */
[----:B------:R-:W1:Y:S07]  /*0030*/  LDCU UR5, c[0x0][0x394] ;  /* 0x00007280ff0577ac */ /* 0x000e6e0008000800 */
[----:B------:R-:W0:Y:S02]  /*0040*/  LDC R7, c[0x0][0x360] ;  /* 0x0000d800ff077b82 */ /* 0x000e240000000800 */
[----:B0-----:R-:W-:-:S05]  /*0050*/  IMAD R7, R7, UR4, R0 ;  /* 0x0000000407077c24 */ /* 0x001fca000f8e0200 */
[----:B-1----:R-:W-:-:S13]  /*0060*/  ISETP.GE.AND P0, PT, R7, UR5, PT ;  /* 0x0000000507007c0c */ /* 0x002fda000bf06270 */
[----:B------:R-:W-:Y:S05]  /*0070*/  @P0 EXIT ;  /* 0x000000000000094d */ /* 0x000fea0003800000 */
[----:B------:R-:W0:Y:S01]  /*0080*/  LDC.64 R2, c[0x0][0x388] ;  /* 0x0000e200ff027b82 */ /* 0x000e220000000a00 */
[----:B------:R-:W1:Y:S01]  /*0090*/  LDCU.64 UR4, c[0x0][0x358] ;  /* 0x00006b00ff0477ac */ /* 0x000e620008000a00 */
[----:B------:R-:W2:Y:S06]  /*00a0*/  LDCU UR6, c[0x0][0x390] ;  /* 0x00007200ff0677ac */ /* 0x000eac0008000800 */
[----:B------:R-:W3:Y:S01]  /*00b0*/  LDC.64 R4, c[0x0][0x380] ;  /* 0x0000e000ff047b82 */ /* 0x000ee20000000a00 */
[----:B0-----:R-:W-:-:S06]  /*00c0*/  IMAD.WIDE R2, R7, 0x4, R2 ;  /* 0x0000000407027825 */ /* 0x001fcc00078e0202 */
[----:B-1----:R-:W2:Y:S01]  /*00d0*/  LDG.E R2, desc[UR4][R2.64] ;  /* 0x0000000402027981 */ /* 0x002ea2000c1e1900 */
[----:B---3--:R-:W-:-:S05]  /*00e0*/  IMAD.WIDE R4, R7, 0x4, R4 ;  /* 0x0000000407047825 */ /* 0x008fca00078e0204 */
[----:B------:R-:W2:Y:S02]  /*00f0*/  LDG.E R7, desc[UR4][R4.64] ;  /* 0x0000000404077981 */ /* 0x000ea4000c1e1900 */
[----:B--2---:R-:W-:-:S05]  /*0100*/  FFMA R7, -R2, UR6, R7 ;  /* 0x0000000602077c23 */ /* 0x004fca0008000107 */
[----:B------:R-:W-:Y:S01]  /*0110*/  STG.E desc[UR4][R4.64], R7 ;  /* 0x0000000704007986 */ /* 0x000fe2000c101904 */
[----:B------:R-:W-:Y:S05]  /*0120*/  EXIT ;  /* 0x000000000000794d */ /* 0x000fea0003800000 */
.L_x_0:
[----:B------:R-:W-:-:S00]  /*0130*/  BRA `(.L_x_0) ;  /* 0xfffffffc00fc7947 */ /* 0x000fc0000383ffff */
[----:B------:R-:W-:-:S00]  /*0140*/  NOP ;  /* 0x0000000000007918 */ /* 0x000fc00000000000 */
        /* <DEDUP_REMOVED lines=11> */
.L_x_66:


//--------------------- .text._Z12compute_lossPfPiS_ii --------------------------
	.section	.text._Z12compute_lossPfPiS_ii,"ax",@progbits
	.align	128
        .global         _Z12compute_lossPfPiS_ii
        .type           _Z12compute_lossPfPiS_ii,@function
        .size           _Z12compute_lossPfPiS_ii,(.L_x_67 - _Z12compute_lossPfPiS_ii)
        .other          _Z12compute_lossPfPiS_ii,@"STO_CUDA_ENTRY STV_DEFAULT"
_Z12compute_lossPfPiS_ii:
.text._Z12compute_lossPfPiS_ii:
        /* <DEDUP_REMOVED lines=13> */
[----:B-1----:R-:W2:Y:S02]  /*00d0*/  LDG.E R2, desc[UR4][R2.64] ;  /* 0x0000000402027981 */ /* 0x002ea4000c1e1900 */
[----:B--2---:R-:W-:-:S04]  /*00e0*/  IMAD R7, R7, UR6, R2 ;  /* 0x0000000607077c24 */ /* 0x004fc8000f8e0202 */
[----:B---3--:R-:W-:-:S06]  /*00f0*/  IMAD.WIDE R4, R7, 0x4, R4 ;  /* 0x0000000407047825 */ /* 0x008fcc00078e0204 */
[----:B------:R-:W2:Y:S01]  /*0100*/  LDG.E R4, desc[UR4][R4.64] ;  /* 0x0000000404047981 */ /* 0x000ea2000c1e1900 */
[----:B------:R-:W-:Y:S01]  /*0110*/  UMOV UR6, 0xe2308c3a ;  /* 0xe2308c3a00067882 */ /* 0x000fe20000000000 */
[----:B------:R-:W-:Y:S01]  /*0120*/  UMOV UR7, 0x3e45798e ;  /* 0x3e45798e00077882 */ /* 0x000fe20000000000 */
[----:B------:R-:W-:Y:S01]  /*0130*/  MOV R8, 0x3e055027 ;  /* 0x3e05502700087802 */ /* 0x000fe20000000f00 */
[----:B--2---:R-:W0:Y:S02]  /*0140*/  F2F.F64.F32 R6, R4 ;  /* 0x0000000400067310 */ /* 0x004e240000201800 */
[----:B0-----:R-:W-:-:S06]  /*0150*/  DADD R6, R6, UR6 ;  /* 0x0000000606067e29 */ /* 0x001fcc0008000000 */
[----:B------:R0:W1:Y:S02]  /*0160*/  F2F.F32.F64 R0, R6 ;  /* 0x0000000600007310 */ /* 0x0000640000301000 */
[----:B0-----:R-:W-:Y:S02]  /*0170*/  MOV R7, 0x7f800000 ;  /* 0x7f80000000077802 */ /* 0x001fe40000000f00 */
[----:B-1----:R-:W-:-:S13]  /*0180*/  FSETP.GEU.AND P0, PT, R0, 1.175494350822287508e-38, PT ;  /* 0x008000000000780b */ /* 0x002fda0003f0e000 */
[----:B------:R-:W-:-:S05]  /*0190*/  @!P0 FMUL R0, R0, 8388608 ;  /* 0x4b00000000008820 */ /* 0x000fca0000400000 */
[----:B------:R-:W-:-:S04]  /*01a0*/  IADD3 R2, PT, PT, R0, -0x3f2aaaab, RZ ;  /* 0xc0d5555500027810 */ /* 0x000fc80007ffe0ff */
[----:B------:R-:W-:-:S04]  /*01b0*/  LOP3.LUT R9, R2, 0xff800000, RZ, 0xc0, !PT ;  /* 0xff80000002097812 */ /* 0x000fc800078ec0ff */
[-C--:B------:R-:W-:Y:S02]  /*01c0*/  IADD3 R2, PT, PT, R0, -R9.reuse, RZ ;  /* 0x8000000900027210 */ /* 0x080fe40007ffe0ff */
[----:B------:R-:W-:-:S03]  /*01d0*/  I2FP.F32.S32 R9, R9 ;  /* 0x0000000900097245 */ /* 0x000fc60000201400 */
[----:B------:R-:W-:-:S04]  /*01e0*/  FADD R5, R2, -1 ;  /* 0xbf80000002057421 */ /* 0x000fc80000000000 */
[----:B------:R-:W-:-:S04]  /*01f0*/  FFMA R2, R5, -R8, 0.14084610342979431152 ;  /* 0x3e1039f605027423 */ /* 0x000fc80000000808 */
[----:B------:R-:W-:-:S04]  /*0200*/  FFMA R2, R5, R2, -0.12148627638816833496 ;  /* 0xbdf8cdcc05027423 */ /* 0x000fc80000000002 */
[----:B------:R-:W-:-:S04]  /*0210*/  FFMA R2, R5, R2, 0.13980610668659210205 ;  /* 0x3e0f295505027423 */ /* 0x000fc80000000002 */
[----:B------:R-:W-:-:S04]  /*0220*/  FFMA R2, R5, R2, -0.16684235632419586182 ;  /* 0xbe2ad8b905027423 */ /* 0x000fc80000000002 */
[----:B------:R-:W-:-:S04]  /*0230*/  FFMA R2, R5, R2, 0.20012299716472625732 ;  /* 0x3e4ced0b05027423 */ /* 0x000fc80000000002 */
[----:B------:R-:W-:-:S04]  /*0240*/  FFMA R2, R5, R2, -0.24999669194221496582 ;  /* 0xbe7fff2205027423 */ /* 0x000fc80000000002 */
[C---:B------:R-:W-:Y:S02]  /*0250*/  FFMA R4, R5.reuse, R2, 0.33333182334899902344 ;  /* 0x3eaaaa7805047423 */ /* 0x040fe40000000002 */
[----:B------:R-:W0:Y:S02]  /*0260*/  LDC.64 R2, c[0x0][0x390] ;  /* 0x0000e400ff027b82 */ /* 0x000e240000000a00 */
[C---:B------:R-:W-:Y:S01]  /*0270*/  FFMA R6, R5.reuse, R4, -0.5 ;  /* 0xbf00000005067423 */ /* 0x040fe20000000004 */
[----:B------:R-:W-:Y:S02]  /*0280*/  FSEL R4, RZ, -23, P0 ;  /* 0xc1b80000ff047808 */ /* 0x000fe40000000000 */
[----:B------:R-:W-:Y:S01]  /*0290*/  ISETP.GT.U32.AND P0, PT, R0, 0x7f7fffff, PT ;  /* 0x7f7fffff0000780c */ /* 0x000fe20003f04070 */
[----:B------:R-:W-:Y:S02]  /*02a0*/  FMUL R6, R5, R6 ;  /* 0x0000000605067220 */ /* 0x000fe40000400000 */
[----:B------:R-:W-:-:S02]  /*02b0*/  FFMA R4, R9, 1.1920928955078125e-07, R4 ;  /* 0x3400000009047823 */ /* 0x000fc40000000004 */
[----:B------:R-:W-:-:S04]  /*02c0*/  FFMA R5, R5, R6, R5 ;  /* 0x0000000605057223 */ /* 0x000fc80000000005 */
[----:B------:R-:W-:-:S04]  /*02d0*/  FFMA R4, R4, 0.69314718246459960938, R5 ;  /* 0x3f31721804047823 */ /* 0x000fc80000000005 */
[C---:B------:R-:W-:Y:S01]  /*02e0*/  @P0 FFMA R4, R0.reuse, R7, +INF ;  /* 0x7f80000000040423 */ /* 0x040fe20000000007 */
[----:B------:R-:W-:-:S04]  /*02f0*/  FSETP.NEU.AND P0, PT, R0, RZ, PT ;  /* 0x000000ff0000720b */ /* 0x000fc80003f0d000 */
[----:B------:R-:W-:-:S05]  /*0300*/  FSEL R5, -R4, +INF , P0 ;  /* 0x7f80000004057808 */ /* 0x000fca0000000100 */
[----:B0-----:R-:W-:Y:S01]  /*0310*/  REDG.E.ADD.F32.FTZ.RN.STRONG.GPU desc[UR4][R2.64], R5 ;  /* 0x00000005020079a6 */ /* 0x001fe2000c12f304 */
[----:B------:R-:W-:Y:S05]  /*0320*/  EXIT ;  /* 0x000000000000794d */ /* 0x000fea0003800000 */
.L_x_1:
        /* <DEDUP_REMOVED lines=13> */
.L_x_67:


//--------------------- .text._Z7softmaxPfii      --------------------------
	.section	.text._Z7softmaxPfii,"ax",@progbits
	.align	128
        .global         _Z7softmaxPfii
        .type           _Z7softmaxPfii,@function
        .size           _Z7softmaxPfii,(.L_x_65 - _Z7softmaxPfii)
        .other          _Z7softmaxPfii,@"STO_CUDA_ENTRY STV_DEFAULT"
_Z7softmaxPfii:
.text._Z7softmaxPfii:
        /* <DEDUP_REMOVED lines=8> */
[----:B------:R-:W0:Y:S01]  /*0080*/  LDCU UR5, c[0x0][0x38c] ;  /* 0x00007180ff0577ac */ /* 0x000e220008000800 */
[----:B------:R-:W-:Y:S01]  /*0090*/  HFMA2 R2, -RZ, RZ, -25.71875, 3664 ;  /* 0xce6e6b28ff027431 */ /* 0x000fe200000001ff */
[----:B------:R-:W1:Y:S01]  /*00a0*/  LDCU.64 UR10, c[0x0][0x358] ;  /* 0x00006b00ff0a77ac */ /* 0x000e620008000a00 */
[----:B0-----:R-:W-:-:S09]  /*00b0*/  UISETP.GE.AND UP0, UPT, UR5, 0x1, UPT ;  /* 0x000000010500788c */ /* 0x001fd2000bf06270 */
[----:B-1----:R-:W-:Y:S05]  /*00c0*/  BRA.U !UP0, `(.L_x_2) ;  /* 0x0000000508747547 */ /* 0x002fea000b800000 */
[----:B------:R-:W-:Y:S02]  /*00d0*/  UISETP.GE.U32.AND UP1, UPT, UR5, 0x10, UPT ;  /* 0x000000100500788c */ /* 0x000fe4000bf26070 */
[----:B------:R-:W-:Y:S01]  /*00e0*/  IMAD R3, R0, UR5, RZ ;  /* 0x0000000500037c24 */ /* 0x000fe2000f8e02ff */
[----:B------:R-:W-:Y:S01]  /*00f0*/  ULOP3.LUT UR8, UR5, 0xf, URZ, 0xc0, !UPT ;  /* 0x0000000f05087892 */ /* 0x000fe2000f8ec0ff */
[----:B------:R-:W-:Y:S01]  /*0100*/  MOV R2, 0xce6e6b28 ;  /* 0xce6e6b2800027802 */ /* 0x000fe20000000f00 */
[----:B------:R-:W-:Y:S02]  /*0110*/  UMOV UR4, URZ ;  /* 0x000000ff00047c82 */ /* 0x000fe40008000000 */
[----:B------:R-:W-:Y:S02]  /*0120*/  UISETP.NE.AND UP0, UPT, UR8, URZ, UPT ;  /* 0x000000ff0800728c */ /* 0x000fe4000bf05270 */
[----:B------:R-:W-:Y:S09]  /*0130*/  BRA.U !UP1, `(.L_x_3) ;  /* 0x0000000109987547 */ /* 0x000ff2000b800000 */
[----:B------:R-:W0:Y:S01]  /*0140*/  LDCU.64 UR6, c[0x0][0x380] ;  /* 0x00007000ff0677ac */ /* 0x000e220008000a00 */
[----:B------:R-:W-:Y:S02]  /*0150*/  MOV R2, 0xce6e6b28 ;  /* 0xce6e6b2800027802 */ /* 0x000fe40000000f00 */
[----:B------:R-:W-:Y:S01]  /*0160*/  MOV R6, R3 ;  /* 0x0000000300067202 */ /* 0x000fe20000000f00 */
[----:B------:R-:W-:-:S04]  /*0170*/  ULOP3.LUT UR4, UR5, 0x7ffffff0, URZ, 0xc0, !UPT ;  /* 0x7ffffff005047892 */ /* 0x000fc8000f8ec0ff */
[----:B------:R-:W-:Y:S02]  /*0180*/  UIADD3 UR9, UPT, UPT, -UR4, URZ, URZ ;  /* 0x000000ff04097290 */ /* 0x000fe4000fffe1ff */
[----:B0-----:R-:W-:-:S04]  /*0190*/  UIADD3 UR5, UP1, UPT, UR6, 0x20, URZ ;  /* 0x0000002006057890 */ /* 0x001fc8000ff3e0ff */
[----:B------:R-:W-:-:S12]  /*01a0*/  UIADD3.X UR6, UPT, UPT, URZ, UR7, URZ, UP1, !UPT ;  /* 0x00000007ff067290 */ /* 0x000fd80008ffe4ff */
.L_x_4:
[----:B------:R-:W-:Y:S02]  /*01b0*/  MOV R4, UR5 ;  /* 0x0000000500047c02 */ /* 0x000fe40008000f00 */
[----:B------:R-:W-:-:S03]  /*01c0*/  MOV R5, UR6 ;  /* 0x0000000600057c02 */ /* 0x000fc60008000f00 */
[----:B------:R-:W-:-:S05]  /*01d0*/  IMAD.WIDE R4, R6, 0x4, R4 ;  /* 0x0000000406047825 */ /* 0x000fca00078e0204 */
[----:B------:R-:W2:Y:S04]  /*01e0*/  LDG.E R7, desc[UR10][R4.64+-0x20] ;  /* 0xffffe00a04077981 */ /* 0x000ea8000c1e1900 */
[----:B------:R-:W2:Y:S04]  /*01f0*/  LDG.E R8, desc[UR10][R4.64+-0x1c] ;  /* 0xffffe40a04087981 */ /* 0x000ea8000c1e1900 */
[----:B------:R-:W3:Y:S04]  /*0200*/  LDG.E R10, desc[UR10][R4.64+-0x18] ;  /* 0xffffe80a040a7981 */ /* 0x000ee8000c1e1900 */
[----:B------:R-:W3:Y:S04]  /*0210*/  LDG.E R9, desc[UR10][R4.64+-0x14] ;  /* 0xffffec0a04097981 */ /* 0x000ee8000c1e1900 */
[----:B------:R-:W4:Y:S04]  /*0220*/  LDG.E R12, desc[UR10][R4.64+-0x10] ;  /* 0xfffff00a040c7981 */ /* 0x000f28000c1e1900 */
[----:B------:R-:W4:Y:S04]  /*0230*/  LDG.E R11, desc[UR10][R4.64+-0xc] ;  /* 0xfffff40a040b7981 */ /* 0x000f28000c1e1900 */
[----:B------:R-:W5:Y:S04]  /*0240*/  LDG.E R14, desc[UR10][R4.64+-0x8] ;  /* 0xfffff80a040e7981 */ /* 0x000f68000c1e1900 */
        /* <DEDUP_REMOVED lines=8> */
[----:B------:R-:W5:Y:S01]  /*02d0*/  LDG.E R21, desc[UR10][R4.64+0x1c] ;  /* 0x00001c0a04157981 */ /* 0x000f62000c1e1900 */
[----:B------:R-:W-:Y:S01]  /*02e0*/  UIADD3 UR9, UPT, UPT, UR9, 0x10, URZ ;  /* 0x0000001009097890 */ /* 0x000fe2000fffe0ff */
[----:B------:R-:W-:-:S03]  /*02f0*/  IADD3 R6, PT, PT, R6, 0x10, RZ ;  /* 0x0000001006067810 */ /* 0x000fc60007ffe0ff */
[----:B------:R-:W-:Y:S01]  /*0300*/  UISETP.NE.AND UP1, UPT, UR9, URZ, UPT ;  /* 0x000000ff0900728c */ /* 0x000fe2000bf25270 */
[----:B--2---:R-:W-:-:S04]  /*0310*/  FMNMX3 R7, R2, R7, R8, !PT ;  /* 0x0000000702077276 */ /* 0x004fc80007800008 */
[----:B---3--:R-:W-:-:S04]  /*0320*/  FMNMX3 R7, R7, R10, R9, !PT ;  /* 0x0000000a07077276 */ /* 0x008fc80007800009 */
[----:B----4-:R-:W-:-:S04]  /*0330*/  FMNMX3 R7, R7, R12, R11, !PT ;  /* 0x0000000c07077276 */ /* 0x010fc8000780000b */
[----:B-----5:R-:W-:-:S04]  /*0340*/  FMNMX3 R7, R7, R14, R13, !PT ;  /* 0x0000000e07077276 */ /* 0x020fc8000780000d */
[----:B------:R-:W-:-:S04]  /*0350*/  FMNMX3 R7, R7, R16, R15, !PT ;  /* 0x0000001007077276 */ /* 0x000fc8000780000f */
[----:B------:R-:W-:-:S04]  /*0360*/  FMNMX3 R7, R7, R18, R17, !PT ;  /* 0x0000001207077276 */ /* 0x000fc80007800011 */
[----:B------:R-:W-:-:S04]  /*0370*/  FMNMX3 R7, R7, R20, R19, !PT ;  /* 0x0000001407077276 */ /* 0x000fc80007800013 */
[----:B------:R-:W-:Y:S01]  /*0380*/  FMNMX3 R2, R7, R22, R21, !PT ;  /* 0x0000001607027276 */ /* 0x000fe20007800015 */
[----:B------:R-:W-:Y:S06]  /*0390*/  BRA.U UP1, `(.L_x_4) ;  /* 0xfffffffd01847547 */ /* 0x000fec000b83ffff */
.L_x_3:
[----:B------:R-:W-:Y:S05]  /*03a0*/  BRA.U !UP0, `(.L_x_2) ;  /* 0x0000000108bc7547 */ /* 0x000fea000b800000 */
[----:B------:R-:W0:Y:S01]  /*03b0*/  LDCU UR5, c[0x0][0x38c] ;  /* 0x00007180ff0577ac */ /* 0x000e220008000800 */
[----:B------:R-:W-:Y:S02]  /*03c0*/  UISETP.GE.U32.AND UP0, UPT, UR8, 0x8, UPT ;  /* 0x000000080800788c */ /* 0x000fe4000bf06070 */
[----:B0-----:R-:W-:-:S04]  /*03d0*/  ULOP3.LUT UR6, UR5, 0x7, URZ, 0xc0, !UPT ;  /* 0x0000000705067892 */ /* 0x001fc8000f8ec0ff */
[----:B------:R-:W-:-:S03]  /*03e0*/  UISETP.NE.AND UP1, UPT, UR6, URZ, UPT ;  /* 0x000000ff0600728c */ /* 0x000fc6000bf25270 */
[----:B------:R-:W-:Y:S08]  /*03f0*/  BRA.U !UP0, `(.L_x_5) ;  /* 0x0000000108407547 */ /* 0x000ff0000b800000 */
[----:B------:R-:W0:Y:S01]  /*0400*/  LDC.64 R4, c[0x0][0x380] ;  /* 0x0000e000ff047b82 */ /* 0x000e220000000a00 */
[----:B------:R-:W-:-:S05]  /*0410*/  IADD3 R7, PT, PT, R3, UR4, RZ ;  /* 0x0000000403077c10 */ /* 0x000fca000fffe0ff */
[----:B0-----:R-:W-:-:S05]  /*0420*/  IMAD.WIDE R4, R7, 0x4, R4 ;  /* 0x0000000407047825 */ /* 0x001fca00078e0204 */
[----:B------:R-:W2:Y:S04]  /*0430*/  LDG.E R7, desc[UR10][R4.64] ;  /* 0x0000000a04077981 */ /* 0x000ea8000c1e1900 */
[----:B------:R-:W2:Y:S04]  /*0440*/  LDG.E R6, desc[UR10][R4.64+0x4] ;  /* 0x0000040a04067981 */ /* 0x000ea8000c1e1900 */
[----:B------:R-:W3:Y:S04]  /*0450*/  LDG.E R9, desc[UR10][R4.64+0x8] ;  /* 0x0000080a04097981 */ /* 0x000ee8000c1e1900 */
[----:B------:R-:W3:Y:S04]  /*0460*/  LDG.E R8, desc[UR10][R4.64+0xc] ;  /* 0x00000c0a04087981 */ /* 0x000ee8000c1e1900 */
[----:B------:R-:W4:Y:S04]  /*0470*/  LDG.E R11, desc[UR10][R4.64+0x10] ;  /* 0x0000100a040b7981 */ /* 0x000f28000c1e1900 */
[----:B------:R-:W4:Y:S04]  /*0480*/  LDG.E R10, desc[UR10][R4.64+0x14] ;  /* 0x0000140a040a7981 */ /* 0x000f28000c1e1900 */
[----:B------:R-:W5:Y:S04]  /*0490*/  LDG.E R13, desc[UR10][R4.64+0x18] ;  /* 0x0000180a040d7981 */ /* 0x000f68000c1e1900 */
[----:B------:R-:W5:Y:S01]  /*04a0*/  LDG.E R12, desc[UR10][R4.64+0x1c] ;  /* 0x00001c0a040c7981 */ /* 0x000f62000c1e1900 */
[----:B------:R-:W-:Y:S01]  /*04b0*/  UIADD3 UR4, UPT, UPT, UR4, 0x8, URZ ;  /* 0x0000000804047890 */ /* 0x000fe2000fffe0ff */
[----:B--2---:R-:W-:-:S04]  /*04c0*/  FMNMX3 R6, R2, R7, R6, !PT ;  /* 0x0000000702067276 */ /* 0x004fc80007800006 */
[----:B---3--:R-:W-:-:S04]  /*04d0*/  FMNMX3 R6, R6, R9, R8, !PT ;  /* 0x0000000906067276 */ /* 0x008fc80007800008 */
[----:B----4-:R-:W-:-:S04]  /*04e0*/  FMNMX3 R6, R6, R11, R10, !PT ;  /* 0x0000000b06067276 */ /* 0x010fc8000780000a */
[----:B-----5:R-:W-:-:S07]  /*04f0*/  FMNMX3 R2, R6, R13, R12, !PT ;  /* 0x0000000d06027276 */ /* 0x020fce000780000c */
.L_x_5:
[----:B------:R-:W-:Y:S05]  /*0500*/  BRA.U !UP1, `(.L_x_2) ;  /* 0x0000000109647547 */ /* 0x000fea000b800000 */
[----:B------:R-:W-:Y:S02]  /*0510*/  UISETP.GE.U32.AND UP0, UPT, UR6, 0x4, UPT ;  /* 0x000000040600788c */ /* 0x000fe4000bf06070 */
[----:B------:R-:W-:-:S04]  /*0520*/  ULOP3.LUT UR5, UR5, 0x3, URZ, 0xc0, !UPT ;  /* 0x0000000305057892 */ /* 0x000fc8000f8ec0ff */
        /* <DEDUP_REMOVED lines=8> */
[----:B------:R-:W3:Y:S01]  /*05b0*/  LDG.E R8, desc[UR10][R4.64+0xc] ;  /* 0x00000c0a04087981 */ /* 0x000ee2000c1e1900 */
[----:B------:R-:W-:Y:S01]  /*05c0*/  UIADD3 UR4, UPT, UPT, UR4, 0x4, URZ ;  /* 0x0000000404047890 */ /* 0x000fe2000fffe0ff */
[----:B--2---:R-:W-:-:S04]  /*05d0*/  FMNMX3 R2, R2, R7, R6, !PT ;  /* 0x0000000702027276 */ /* 0x004fc80007800006 */
[----:B---3--:R-:W-:-:S07]  /*05e0*/  FMNMX3 R2, R2, R9, R8, !PT ;  /* 0x0000000902027276 */ /* 0x008fce0007800008 */
.L_x_6:
[----:B------:R-:W-:Y:S05]  /*05f0*/  BRA.U !UP1, `(.L_x_2) ;  /* 0x0000000109287547 */ /* 0x000fea000b800000 */
[----:B------:R-:W0:Y:S01]  /*0600*/  LDC.64 R6, c[0x0][0x380] ;  /* 0x0000e000ff067b82 */ /* 0x000e220000000a00 */
[----:B------:R-:W-:Y:S01]  /*0610*/  IADD3 R3, PT, PT, R3, UR4, RZ ;  /* 0x0000000403037c10 */ /* 0x000fe2000fffe0ff */
[----:B------:R-:W-:-:S12]  /*0620*/  UIADD3 UR5, UPT, UPT, -UR5, URZ, URZ ;  /* 0x000000ff05057290 */ /* 0x000fd8000fffe1ff */
.L_x_7:
[----:B0-----:R-:W-:-:S06]  /*0630*/  IMAD.WIDE R4, R3, 0x4, R6 ;  /* 0x0000000403047825 */ /* 0x001fcc00078e0206 */
[----:B------:R-:W2:Y:S01]  /*0640*/  LDG.E R5, desc[UR10][R4.64] ;  /* 0x0000000a04057981 */ /* 0x000ea2000c1e1900 */
[----:B------:R-:W-:Y:S01]  /*0650*/  UIADD3 UR5, UPT, UPT, UR5, 0x1, URZ ;  /* 0x0000000105057890 */ /* 0x000fe2000fffe0ff */
[----:B------:R-:W-:-:S03]  /*0660*/  IADD3 R3, PT, PT, R3, 0x1, RZ ;  /* 0x0000000103037810 */ /* 0x000fc60007ffe0ff */
[----:B------:R-:W-:Y:S01]  /*0670*/  UISETP.NE.AND UP0, UPT, UR5, URZ, UPT ;  /* 0x000000ff0500728c */ /* 0x000fe2000bf05270 */
[----:B--2---:R-:W-:-:S08]  /*0680*/  FMNMX R2, R5, R2, !PT ;  /* 0x0000000205027209 */ /* 0x004fd00007800000 */
[----:B------:R-:W-:Y:S05]  /*0690*/  BRA.U UP0, `(.L_x_7) ;  /* 0xfffffffd00e47547 */ /* 0x000fea000b83ffff */
.L_x_2:
[----:B------:R-:W0:Y:S01]  /*06a0*/  LDCU UR5, c[0x0][0x38c] ;  /* 0x00007180ff0577ac */ /* 0x000e220008000800 */
[----:B------:R-:W-:Y:S01]  /*06b0*/  MOV R3, RZ ;  /* 0x000000ff00037202 */ /* 0x000fe20000000f00 */
[----:B0-----:R-:W-:-:S09]  /*06c0*/  UISETP.GE.AND UP0, UPT, UR5, 0x1, UPT ;  /* 0x000000010500788c */ /* 0x001fd2000bf06270 */
[----:B------:R-:W-:Y:S05]  /*06d0*/  BRA.U !UP0, `(.L_x_8) ;  /* 0x0000000d08287547 */ /* 0x000fea000b800000 */
[----:B------:R-:W-:Y:S01]  /*06e0*/  UISETP.GE.U32.AND UP1, UPT, UR5, 0x8, UPT ;  /* 0x000000080500788c */ /* 0x000fe2000bf26070 */
[----:B------:R-:W-:Y:S01]  /*06f0*/  HFMA2 R3, -RZ, RZ, 0, 0 ;  /* 0x00000000ff037431 */ /* 0x000fe200000001ff */
[----:B------:R-:W-:Y:S02]  /*0700*/  ULOP3.LUT UR9, UR5, 0x7, URZ, 0xc0, !UPT ;  /* 0x0000000705097892 */ /* 0x000fe4000f8ec0ff */
[----:B------:R-:W-:Y:S01]  /*0710*/  IMAD R4, R0, UR5, RZ ;  /* 0x0000000500047c24 */ /* 0x000fe2000f8e02ff */
[----:B------:R-:W-:Y:S01]  /*0720*/  UMOV UR4, URZ ;  /* 0x000000ff00047c82 */ /* 0x000fe20008000000 */
[----:B------:R-:W-:-:S03]  /*0730*/  UISETP.NE.AND UP0, UPT, UR9, URZ, UPT ;  /* 0x000000ff0900728c */ /* 0x000fc6000bf05270 */
[----:B------:R-:W-:Y:S08]  /*0740*/  BRA.U !UP1, `(.L_x_9) ;  /* 0x0000000509807547 */ /* 0x000ff0000b800000 */
[----:B------:R-:W0:Y:S01]  /*0750*/  LDCU.64 UR6, c[0x0][0x380] ;  /* 0x00007000ff0677ac */ /* 0x000e220008000a00 */
[----:B------:R-:W-:Y:S02]  /*0760*/  MOV R3, RZ ;  /* 0x000000ff00037202 */ /* 0x000fe40000000f00 */
[----:B------:R-:W-:Y:S01]  /*0770*/  MOV R5, R4 ;  /* 0x0000000400057202 */ /* 0x000fe20000000f00 */
[----:B------:R-:W-:-:S04]  /*0780*/  ULOP3.LUT UR4, UR5, 0x7ffffff8, URZ, 0xc0, !UPT ;  /* 0x7ffffff805047892 */ /* 0x000fc8000f8ec0ff */
[----:B------:R-:W-:Y:S02]  /*0790*/  UIADD3 UR8, UPT, UPT, -UR4, URZ, URZ ;  /* 0x000000ff04087290 */ /* 0x000fe4000fffe1ff */
[----:B0-----:R-:W-:-:S04]  /*07a0*/  UIADD3 UR5, UP1, UPT, UR6, 0x10, URZ ;  /* 0x0000001006057890 */ /* 0x001fc8000ff3e0ff */
[----:B------:R-:W-:-:S12]  /*07b0*/  UIADD3.X UR6, UPT, UPT, URZ, UR7, URZ, UP1, !UPT ;  /* 0x00000007ff067290 */ /* 0x000fd80008ffe4ff */
.L_x_10:
[----:B------:R-:W-:Y:S02]  /*07c0*/  MOV R22, UR5 ;  /* 0x0000000500167c02 */ /* 0x000fe40008000f00 */
[----:B------:R-:W-:-:S03]  /*07d0*/  MOV R23, UR6 ;  /* 0x0000000600177c02 */ /* 0x000fc60008000f00 */
[----:B------:R-:W-:-:S05]  /*07e0*/  IMAD.WIDE R22, R5, 0x4, R22 ;  /* 0x0000000405167825 */ /* 0x000fca00078e0216 */
[----:B------:R-:W2:Y:S04]  /*07f0*/  LDG.E R7, desc[UR10][R22.64+-0x10] ;  /* 0xfffff00a16077981 */ /* 0x000ea8000c1e1900 */
[----:B------:R-:W3:Y:S04]  /*0800*/  LDG.E R13, desc[UR10][R22.64+-0xc] ;  /* 0xfffff40a160d7981 */ /* 0x000ee8000c1e1900 */
[----:B------:R-:W4:Y:S04]  /*0810*/  LDG.E R21, desc[UR10][R22.64+-0x8] ;  /* 0xfffff80a16157981 */ /* 0x000f28000c1e1900 */
[----:B------:R-:W5:Y:S04]  /*0820*/  LDG.E R27, desc[UR10][R22.64+-0x4] ;  /* 0xfffffc0a161b7981 */ /* 0x000f68000c1e1900 */
[----:B------:R-:W5:Y:S04]  /*0830*/  LDG.E R11, desc[UR10][R22.64] ;  /* 0x0000000a160b7981 */ /* 0x000f68000c1e1900 */
[----:B------:R-:W5:Y:S04]  /*0840*/  LDG.E R19, desc[UR10][R22.64+0x4] ;  /* 0x0000040a16137981 */ /* 0x000f68000c1e1900 */
[----:B------:R-:W5:Y:S04]  /*0850*/  LDG.E R17, desc[UR10][R22.64+0x8] ;  /* 0x0000080a16117981 */ /* 0x000f68000c1e1900 */
[----:B------:R5:W5:Y:S01]  /*0860*/  LDG.E R15, desc[UR10][R22.64+0xc] ;  /* 0x00000c0a160f7981 */ /* 0x000b62000c1e1900 */
[----:B------:R-:W-:Y:S01]  /*0870*/  HFMA2 R10, -RZ, RZ, 3.7421875, 0 ;  /* 0x437c0000ff0a7431 */ /* 0x000fe200000001ff */
[----:B------:R-:W-:Y:S01]  /*0880*/  MOV R8, 0x3bbb989d ;  /* 0x3bbb989d00087802 */ /* 0x000fe20000000f00 */
[----:B------:R-:W-:Y:S01]  /*0890*/  UIADD3 UR8, UPT, UPT, UR8, 0x8, URZ ;  /* 0x0000000808087890 */ /* 0x000fe2000fffe0ff */
[----:B------:R-:W-:-:S03]  /*08a0*/  IADD3 R5, PT, PT, R5, 0x8, RZ ;  /* 0x0000000805057810 */ /* 0x000fc60007ffe0ff */
[----:B------:R-:W-:Y:S01]  /*08b0*/  UISETP.NE.AND UP1, UPT, UR8, URZ, UPT ;  /* 0x000000ff0800728c */ /* 0x000fe2000bf25270 */
[----:B--2---:R-:W-:-:S04]  /*08c0*/  FADD R7, R7, -R2 ;  /* 0x8000000207077221 */ /* 0x004fc80000000000 */
[----:B------:R-:W-:Y:S01]  /*08d0*/  FFMA.SAT R9, R7, R8, 0.5 ;  /* 0x3f00000007097423 */ /* 0x000fe20000002008 */
[----:B---3--:R-:W-:-:S03]  /*08e0*/  FADD R13, R13, -R2 ;  /* 0x800000020d0d7221 */ /* 0x008fc60000000000 */
[----:B------:R-:W-:Y:S01]  /*08f0*/  FFMA.RM R9, R9, R10, 12582913 ;  /* 0x4b40000109097423 */ /* 0x000fe2000000400a */
[----:B------:R-:W-:Y:S01]  /*0900*/  FFMA.SAT R25, R13, R8, 0.5 ;  /* 0x3f0000000d197423 */ /* 0x000fe20000002008 */
[--C-:B----4-:R-:W-:Y:S02]  /*0910*/  FADD R21, R21, -R2.reuse ;  /* 0x8000000215157221 */ /* 0x110fe40000000000 */
[----:B------:R-:W-:Y:S01]  /*0920*/  FADD R12, R9, -12583039 ;  /* 0xcb40007f090c7421 */ /* 0x000fe20000000000 */
[----:B-----5:R-:W-:Y:S01]  /*0930*/  FADD R23, R27, -R2 ;  /* 0x800000021b177221 */ /* 0x020fe20000000000 */
[----:B------:R-:W-:Y:S01]  /*0940*/  FFMA.RM R6, R25, R10, 12582913 ;  /* 0x4b40000119067423 */ /* 0x000fe2000000400a */
[-C--:B------:R-:W-:Y:S01]  /*0950*/  FFMA.SAT R25, R21, R8.reuse, 0.5 ;  /* 0x3f00000015197423 */ /* 0x080fe20000002008 */
[----:B------:R-:W-:Y:S01]  /*0960*/  FFMA R12, R7, 1.4426950216293334961, -R12 ;  /* 0x3fb8aa3b070c7823 */ /* 0x000fe2000000080c */
[----:B------:R-:W-:Y:S01]  /*0970*/  FFMA.SAT R27, R23, R8, 0.5 ;  /* 0x3f000000171b7423 */ /* 0x000fe20000002008 */
[----:B------:R-:W-:-:S02]  /*0980*/  FADD R14, R6, -12583039 ;  /* 0xcb40007f060e7421 */ /* 0x000fc40000000000 */
[----:B------:R-:W-:Y:S01]  /*0990*/  FFMA R12, R7, 1.925963033500011079e-08, R12 ;  /* 0x32a57060070c7823 */ /* 0x000fe2000000000c */
[-C--:B------:R-:W-:Y:S01]  /*09a0*/  FFMA.RM R7, R25, R10.reuse, 12582913 ;  /* 0x4b40000119077423 */ /* 0x080fe2000000400a */
[----:B------:R-:W-:Y:S01]  /*09b0*/  FADD R25, R11, -R2 ;  /* 0x800000020b197221 */ /* 0x000fe20000000000 */
[----:B------:R-:W-:Y:S01]  /*09c0*/  FFMA.RM R11, R27, R10, 12582913 ;  /* 0x4b4000011b0b7423 */ /* 0x000fe2000000400a */
[----:B------:R-:W-:Y:S01]  /*09d0*/  FFMA R14, R13, 1.4426950216293334961, -R14 ;  /* 0x3fb8aa3b0d0e7823 */ /* 0x000fe2000000080e */
[----:B------:R-:W-:Y:S01]  /*09e0*/  FADD R16, R7, -12583039 ;  /* 0xcb40007f07107421 */ /* 0x000fe20000000000 */
[----:B------:R-:W-:Y:S01]  /*09f0*/  FFMA.SAT R29, R25, R8, 0.5 ;  /* 0x3f000000191d7423 */ /* 0x000fe20000002008 */
[----:B------:R-:W-:Y:S01]  /*0a00*/  FADD R18, R11, -12583039 ;  /* 0xcb40007f0b127421 */ /* 0x000fe20000000000 */
[----:B------:R-:W-:Y:S01]  /*0a10*/  FFMA R13, R13, 1.925963033500011079e-08, R14 ;  /* 0x32a570600d0d7823 */ /* 0x000fe2000000000e */
[----:B------:R-:W-:Y:S01]  /*0a20*/  FADD R27, R19, -R2 ;  /* 0x80000002131b7221 */ /* 0x000fe20000000000 */
[----:B------:R-:W-:Y:S01]  /*0a30*/  FFMA.RM R14, R29, R10, 12582913 ;  /* 0x4b4000011d0e7423 */ /* 0x000fe2000000400a */
[----:B------:R-:W-:Y:S01]  /*0a40*/  FFMA R18, R23, 1.4426950216293334961, -R18 ;  /* 0x3fb8aa3b17127823 */ /* 0x000fe20000000812 */
[----:B------:R-:W0:Y:S01]  /*0a50*/  MUFU.EX2 R12, R12 ;  /* 0x0000000c000c7308 */ /* 0x000e220000000800 */
[----:B------:R-:W-:Y:S01]  /*0a60*/  FFMA R16, R21, 1.4426950216293334961, -R16 ;  /* 0x3fb8aa3b15107823 */ /* 0x000fe20000000810 */
[----:B------:R-:W-:Y:S01]  /*0a70*/  FADD R20, R14, -12583039 ;  /* 0xcb40007f0e147421 */ /* 0x000fe20000000000 */
[----:B------:R-:W-:Y:S01]  /*0a80*/  FFMA R18, R23, 1.925963033500011079e-08, R18 ;  /* 0x32a5706017127823 */ /* 0x000fe20000000012 */
[----:B------:R-:W-:Y:S01]  /*0a90*/  FFMA.SAT R19, R27, R8, 0.5 ;  /* 0x3f0000001b137423 */ /* 0x000fe20000002008 */
[----:B------:R-:W-:Y:S01]  /*0aa0*/  FADD R23, R17, -R2 ;  /* 0x8000000211177221 */ /* 0x000fe20000000000 */
[----:B------:R-:W-:Y:S01]  /*0ab0*/  FFMA R16, R21, 1.925963033500011079e-08, R16 ;  /* 0x32a5706015107823 */ /* 0x000fe20000000010 */
[----:B------:R-:W-:Y:S01]  /*0ac0*/  FFMA R20, R25, 1.4426950216293334961, -R20 ;  /* 0x3fb8aa3b19147823 */ /* 0x000fe20000000814 */
[----:B------:R-:W-:Y:S01]  /*0ad0*/  FFMA.RM R17, R19, R10, 12582913 ;  /* 0x4b40000113117423 */ /* 0x000fe2000000400a */
[----:B------:R-:W-:Y:S01]  /*0ae0*/  FFMA.SAT R29, R23, R8, 0.5 ;  /* 0x3f000000171d7423 */ /* 0x000fe20000002008 */
[----:B------:R-:W-:Y:S01]  /*0af0*/  FADD R21, R15, -R2 ;  /* 0x800000020f157221 */ /* 0x000fe20000000000 */
[----:B------:R-:W1:Y:S01]  /*0b00*/  MUFU.EX2 R13, R13 ;  /* 0x0000000d000d7308 */ /* 0x000e620000000800 */
[----:B------:R-:W-:Y:S01]  /*0b10*/  FFMA R19, R25, 1.925963033500011079e-08, R20 ;  /* 0x32a5706019137823 */ /* 0x000fe20000000014 */
[----:B------:R-:W-:Y:S01]  /*0b20*/  FADD R22, R17, -12583039 ;  /* 0xcb40007f11167421 */ /* 0x000fe20000000000 */
[----:B------:R-:W-:Y:S01]  /*0b30*/  FFMA.RM R15, R29, R10, 12582913 ;  /* 0x4b4000011d0f7423 */ /* 0x000fe2000000400a */
[----:B------:R-:W-:Y:S01]  /*0b40*/  FFMA.SAT R25, R21, R8, 0.5 ;  /* 0x3f00000015197423 */ /* 0x000fe20000002008 */
[----:B------:R-:W-:Y:S01]  /*0b50*/  SHF.L.U32 R20, R9, 0x17, RZ ;  /* 0x0000001709147819 */ /* 0x000fe200000006ff */
[----:B------:R-:W-:Y:S01]  /*0b60*/  FFMA R22, R27, 1.4426950216293334961, -R22 ;  /* 0x3fb8aa3b1b167823 */ /* 0x000fe20000000816 */
[----:B------:R-:W-:Y:S01]  /*0b70*/  FADD R24, R15, -12583039 ;  /* 0xcb40007f0f187421 */ /* 0x000fe20000000000 */
[----:B------:R-:W2:Y:S01]  /*0b80*/  MUFU.EX2 R16, R16 ;  /* 0x0000001000107308 */ /* 0x000ea20000000800 */
[----:B------:R-:W-:Y:S01]  /*0b90*/  FFMA.RM R10, R25, R10, 12582913 ;  /* 0x4b400001190a7423 */ /* 0x000fe2000000400a */
[----:B0-----:R-:W-:Y:S01]  /*0ba0*/  FFMA R12, R20, R12, R3 ;  /* 0x0000000c140c7223 */ /* 0x001fe20000000003 */
[----:B------:R-:W-:Y:S01]  /*0bb0*/  FFMA R8, R27, 1.925963033500011079e-08, R22 ;  /* 0x32a570601b087823 */ /* 0x000fe20000000016 */
[----:B------:R-:W-:Y:S01]  /*0bc0*/  FFMA R24, R23, 1.4426950216293334961, -R24 ;  /* 0x3fb8aa3b17187823 */ /* 0x000fe20000000818 */
[----:B------:R-:W-:Y:S01]  /*0bd0*/  FADD R20, R10, -12583039 ;  /* 0xcb40007f0a147421 */ /* 0x000fe20000000000 */
[----:B------:R-:W-:-:S02]  /*0be0*/  SHF.L.U32 R9, R6, 0x17, RZ ;  /* 0x0000001706097819 */ /* 0x000fc400000006ff */
[----:B------:R-:W0:Y:S01]  /*0bf0*/  MUFU.EX2 R18, R18 ;  /* 0x0000001200127308 */ /* 0x000e220000000800 */
[----:B------:R-:W-:Y:S01]  /*0c00*/  FFMA R24, R23, 1.925963033500011079e-08, R24 ;  /* 0x32a5706017187823 */ /* 0x000fe20000000018 */
[----:B------:R-:W-:Y:S01]  /*0c10*/  FFMA R20, R21, 1.4426950216293334961, -R20 ;  /* 0x3fb8aa3b15147823 */ /* 0x000fe20000000814 */
[----:B------:R-:W-:Y:S01]  /*0c20*/  SHF.L.U32 R6, R7, 0x17, RZ ;  /* 0x0000001707067819 */ /* 0x000fe200000006ff */
[----:B-1----:R-:W-:Y:S01]  /*0c30*/  FFMA R9, R9, R13, R12 ;  /* 0x0000000d09097223 */ /* 0x002fe2000000000c */
[----:B------:R-:W-:Y:S01]  /*0c40*/  SHF.L.U32 R12, R11, 0x17, RZ ;  /* 0x000000170b0c7819 */ /* 0x000fe200000006ff */
[----:B------:R-:W-:Y:S01]  /*0c50*/  FFMA R20, R21, 1.925963033500011079e-08, R20 ;  /* 0x32a5706015147823 */ /* 0x000fe20000000014 */
[----:B------:R-:W-:Y:S01]  /*0c60*/  SHF.L.U32 R3, R14, 0x17, RZ ;  /* 0x000000170e037819 */ /* 0x000fe200000006ff */
[----:B------:R-:W1:Y:S01]  /*0c70*/  MUFU.EX2 R19, R19 ;  /* 0x0000001300137308 */ /* 0x000e620000000800 */
[----:B--2---:R-:W-:Y:S01]  /*0c80*/  FFMA R9, R6, R16, R9 ;  /* 0x0000001006097223 */ /* 0x004fe20000000009 */
[----:B------:R-:W-:-:S02]  /*0c90*/  SHF.L.U32 R6, R17, 0x17, RZ ;  /* 0x0000001711067819 */ /* 0x000fc400000006ff */
[----:B------:R-:W-:-:S04]  /*0ca0*/  SHF.L.U32 R10, R10, 0x17, RZ ;  /* 0x000000170a0a7819 */ /* 0x000fc800000006ff */
[----:B------:R-:W2:Y:S01]  /*0cb0*/  MUFU.EX2 R8, R8 ;  /* 0x0000000800087308 */ /* 0x000ea20000000800 */
[----:B0-----:R-:W-:-:S07]  /*0cc0*/  FFMA R12, R12, R18, R9 ;  /* 0x000000120c0c7223 */ /* 0x001fce0000000009 */
[----:B------:R-:W0:Y:S01]  /*0cd0*/  MUFU.EX2 R24, R24 ;  /* 0x0000001800187308 */ /* 0x000e220000000800 */
[----:B-1----:R-:W-:Y:S01]  /*0ce0*/  FFMA R3, R3, R19, R12 ;  /* 0x0000001303037223 */ /* 0x002fe2000000000c */
[----:B------:R-:W-:-:S06]  /*0cf0*/  SHF.L.U32 R12, R15, 0x17, RZ ;  /* 0x000000170f0c7819 */ /* 0x000fcc00000006ff */
[----:B------:R-:W1:Y:S01]  /*0d00*/  MUFU.EX2 R20, R20 ;  /* 0x0000001400147308 */ /* 0x000e620000000800 */
[----:B--2---:R-:W-:-:S04]  /*0d10*/  FFMA R3, R6, R8, R3 ;  /* 0x0000000806037223 */ /* 0x004fc80000000003 */
[----:B0-----:R-:W-:-:S04]  /*0d20*/  FFMA R3, R12, R24, R3 ;  /* 0x000000180c037223 */ /* 0x001fc80000000003 */
[----:B-1----:R-:W-:Y:S01]  /*0d30*/  FFMA R3, R10, R20, R3 ;  /* 0x000000140a037223 */ /* 0x002fe20000000003 */
[----:B------:R-:W-:Y:S06]  /*0d40*/  BRA.U UP1, `(.L_x_10) ;  /* 0xfffffff9019c7547 */ /* 0x000fec000b83ffff */
.L_x_9:
        /* <DEDUP_REMOVED lines=10> */
[----:B------:R-:W3:Y:S04]  /*0df0*/  LDG.E R11, desc[UR10][R8.64+0x4] ;  /* 0x0000040a080b7981 */ /* 0x000ee8000c1e1900 */
[----:B------:R-:W4:Y:S04]  /*0e00*/  LDG.E R13, desc[UR10][R8.64+0x8] ;  /* 0x0000080a080d7981 */ /* 0x000f28000c1e1900 */
[----:B------:R0:W5:Y:S01]  /*0e10*/  LDG.E R15, desc[UR10][R8.64+0xc] ;  /* 0x00000c0a080f7981 */ /* 0x000162000c1e1900 */
[----:B------:R-:W-:Y:S01]  /*0e20*/  HFMA2 R14, -RZ, RZ, 3.7421875, 0 ;  /* 0x437c0000ff0e7431 */ /* 0x000fe200000001ff */
[----:B------:R-:W-:Y:S01]  /*0e30*/  MOV R12, 0x3bbb989d ;  /* 0x3bbb989d000c7802 */ /* 0x000fe20000000f00 */
[----:B------:R-:W-:Y:S01]  /*0e40*/  UIADD3 UR4, UPT, UPT, UR4, 0x4, URZ ;  /* 0x0000000404047890 */ /* 0x000fe2000fffe0ff */
[----:B--2---:R-:W-:-:S04]  /*0e50*/  FADD R7, R5, -R2 ;  /* 0x8000000205077221 */ /* 0x004fc80000000000 */
[----:B------:R-:W-:Y:S01]  /*0e60*/  FFMA.SAT R5, R7, R12, 0.5 ;  /* 0x3f00000007057423 */ /* 0x000fe2000000200c */
[----:B---3--:R-:W-:-:S03]  /*0e70*/  FADD R11, R11, -R2 ;  /* 0x800000020b0b7221 */ /* 0x008fc60000000000 */
[----:B------:R-:W-:Y:S01]  /*0e80*/  FFMA.RM R5, R5, R14, 12582913 ;  /* 0x4b40000105057423 */ /* 0x000fe2000000400e */
[----:B------:R-:W-:Y:S01]  /*0e90*/  FFMA.SAT R6, R11, R12, 0.5 ;  /* 0x3f0000000b067423 */ /* 0x000fe2000000200c */
[--C-:B----4-:R-:W-:Y:S02]  /*0ea0*/  FADD R13, R13, -R2.reuse ;  /* 0x800000020d0d7221 */ /* 0x110fe40000000000 */
[----:B------:R-:W-:Y:S01]  /*0eb0*/  FADD R10, R5, -12583039 ;  /* 0xcb40007f050a7421 */ /* 0x000fe20000000000 */
[----:B------:R-:W-:Y:S01]  /*0ec0*/  FFMA.RM R6, R6, R14, 12582913 ;  /* 0x4b40000106067423 */ /* 0x000fe2000000400e */
[----:B0-----:R-:W-:Y:S01]  /*0ed0*/  FFMA.SAT R9, R13, R12, 0.5 ;  /* 0x3f0000000d097423 */ /* 0x001fe2000000200c */
[----:B-----5:R-:W-:Y:S01]  /*0ee0*/  FADD R15, R15, -R2 ;  /* 0x800000020f0f7221 */ /* 0x020fe20000000000 */
[----:B------:R-:W-:Y:S01]  /*0ef0*/  FFMA R10, R7, 1.4426950216293334961, -R10 ;  /* 0x3fb8aa3b070a7823 */ /* 0x000fe2000000080a */
[----:B------:R-:W-:-:S03]  /*0f00*/  FADD R8, R6, -12583039 ;  /* 0xcb40007f06087421 */ /* 0x000fc60000000000 */
[----:B------:R-:W-:Y:S01]  /*0f10*/  FFMA R10, R7, 1.925963033500011079e-08, R10 ;  /* 0x32a57060070a7823 */ /* 0x000fe2000000000a */
[----:B------:R-:W-:Y:S01]  /*0f20*/  FFMA.RM R7, R9, R14, 12582913 ;  /* 0x4b40000109077423 */ /* 0x000fe2000000400e */
[----:B------:R-:W-:Y:S01]  /*0f30*/  FFMA.SAT R9, R15, R12, 0.5 ;  /* 0x3f0000000f097423 */ /* 0x000fe2000000200c */
[----:B------:R-:W-:Y:S02]  /*0f40*/  FFMA R8, R11, 1.4426950216293334961, -R8 ;  /* 0x3fb8aa3b0b087823 */ /* 0x000fe40000000808 */
[----:B------:R-:W-:Y:S01]  /*0f50*/  FADD R12, R7, -12583039 ;  /* 0xcb40007f070c7421 */ /* 0x000fe20000000000 */
[----:B------:R-:W-:Y:S01]  /*0f60*/  FFMA.RM R9, R9, R14, 12582913 ;  /* 0x4b40000109097423 */ /* 0x000fe2000000400e */
[----:B------:R-:W-:Y:S01]  /*0f70*/  FFMA R11, R11, 1.925963033500011079e-08, R8 ;  /* 0x32a570600b0b7823 */ /* 0x000fe20000000008 */
[----:B------:R-:W0:Y:S01]  /*0f80*/  MUFU.EX2 R10, R10 ;  /* 0x0000000a000a7308 */ /* 0x000e220000000800 */
[----:B------:R-:W-:Y:S01]  /*0f90*/  FFMA R12, R13, 1.4426950216293334961, -R12 ;  /* 0x3fb8aa3b0d0c7823 */ /* 0x000fe2000000080c */
[----:B------:R-:W-:-:S03]  /*0fa0*/  FADD R8, R9, -12583039 ;  /* 0xcb40007f09087421 */ /* 0x000fc60000000000 */
[----:B------:R-:W-:Y:S01]  /*0fb0*/  FFMA R12, R13, 1.925963033500011079e-08, R12 ;  /* 0x32a570600d0c7823 */ /* 0x000fe2000000000c */
[C---:B------:R-:W-:Y:S02]  /*0fc0*/  FFMA R8, R15.reuse, 1.4426950216293334961, -R8 ;  /* 0x3fb8aa3b0f087823 */ /* 0x040fe40000000808 */
[----:B------:R-:W1:Y:S02]  /*0fd0*/  MUFU.EX2 R11, R11 ;  /* 0x0000000b000b7308 */ /* 0x000e640000000800 */
[----:B------:R-:W-:Y:S01]  /*0fe0*/  FFMA R15, R15, 1.925963033500011079e-08, R8 ;  /* 0x32a570600f0f7823 */ /* 0x000fe20000000008 */
[----:B------:R-:W-:Y:S02]  /*0ff0*/  SHF.L.U32 R8, R5, 0x17, RZ ;  /* 0x0000001705087819 */ /* 0x000fe400000006ff */
[----:B------:R-:W-:Y:S02]  /*1000*/  SHF.L.U32 R5, R6, 0x17, RZ ;  /* 0x0000001706057819 */ /* 0x000fe400000006ff */
[----:B------:R-:W-:Y:S01]  /*1010*/  SHF.L.U32 R6, R7, 0x17, RZ ;  /* 0x0000001707067819 */ /* 0x000fe200000006ff */
[----:B------:R-:W2:Y:S01]  /*1020*/  MUFU.EX2 R12, R12 ;  /* 0x0000000c000c7308 */ /* 0x000ea20000000800 */
[----:B0-----:R-:W-:-:S07]  /*1030*/  FFMA R8, R8, R10, R3 ;  /* 0x0000000a08087223 */ /* 0x001fce0000000003 */
[----:B------:R-:W0:Y:S01]  /*1040*/  MUFU.EX2 R15, R15 ;  /* 0x0000000f000f7308 */ /* 0x000e220000000800 */
[----:B-1----:R-:W-:Y:S01]  /*1050*/  FFMA R5, R5, R11, R8 ;  /* 0x0000000b05057223 */ /* 0x002fe20000000008 */
[----:B------:R-:W-:-:S03]  /*1060*/  SHF.L.U32 R8, R9, 0x17, RZ ;  /* 0x0000001709087819 */ /* 0x000fc600000006ff */
[----:B--2---:R-:W-:-:S04]  /*1070*/  FFMA R5, R6, R12, R5 ;  /* 0x0000000c06057223 */ /* 0x004fc80000000005 */
[----:B0-----:R-:W-:-:S07]  /*1080*/  FFMA R3, R8, R15, R5 ;  /* 0x0000000f08037223 */ /* 0x001fce0000000005 */
.L_x_11:
[----:B------:R-:W-:Y:S05]  /*1090*/  BRA.U !UP1, `(.L_x_8) ;  /* 0x0000000109b87547 */ /* 0x000fea000b800000 */
[----:B------:R-:W-:Y:S02]  /*10a0*/  UISETP.NE.AND UP0, UPT, UR6, 0x1, UPT ;  /* 0x000000010600788c */ /* 0x000fe4000bf05270 */
[----:B------:R-:W-:-:S04]  /*10b0*/  ULOP3.LUT UR5, UR5, 0x1, URZ, 0xc0, !UPT ;  /* 0x0000000105057892 */ /* 0x000fc8000f8ec0ff */
[----:B------:R-:W-:-:S03]  /*10c0*/  UISETP.NE.U32.AND UP1, UPT, UR5, 0x1, UPT ;  /* 0x000000010500788c */ /* 0x000fc6000bf25070 */
[----:B------:R-:W-:Y:S08]  /*10d0*/  BRA.U !UP0, `(.L_x_12) ;  /* 0x0000000108687547 */ /* 0x000ff0000b800000 */
[----:B------:R-:W0:Y:S01]  /*10e0*/  LDC.64 R6, c[0x0][0x380] ;  /* 0x0000e000ff067b82 */ /* 0x000e220000000a00 */
[----:B------:R-:W-:-:S05]  /*10f0*/  IADD3 R5, PT, PT, R4, UR4, RZ ;  /* 0x0000000404057c10 */ /* 0x000fca000fffe0ff */
[----:B0-----:R-:W-:-:S05]  /*1100*/  IMAD.WIDE R6, R5, 0x4, R6 ;  /* 0x0000000405067825 */ /* 0x001fca00078e0206 */
[----:B------:R-:W2:Y:S04]  /*1110*/  LDG.E R5, desc[UR10][R6.64] ;  /* 0x0000000a06057981 */ /* 0x000ea8000c1e1900 */
[----:B------:R-:W3:Y:S01]  /*1120*/  LDG.E R11, desc[UR10][R6.64+0x4] ;  /* 0x0000040a060b7981 */ /* 0x000ee2000c1e1900 */
[----:B------:R-:W-:Y:S01]  /*1130*/  HFMA2 R10, -RZ, RZ, 3.7421875, 0 ;  /* 0x437c0000ff0a7431 */ /* 0x000fe200000001ff */
[----:B------:R-:W-:Y:S01]  /*1140*/  MOV R8, 0x3bbb989d ;  /* 0x3bbb989d00087802 */ /* 0x000fe20000000f00 */
[----:B------:R-:W-:Y:S01]  /*1150*/  UIADD3 UR4, UPT, UPT, UR4, 0x2, URZ ;  /* 0x0000000204047890 */ /* 0x000fe2000fffe0ff */
[----:B--2---:R-:W-:-:S04]  /*1160*/  FADD R5, R5, -R2 ;  /* 0x8000000205057221 */ /* 0x004fc80000000000 */
[----:B------:R-:W-:Y:S01]  /*1170*/  FFMA.SAT R9, R5, R8, 0.5 ;  /* 0x3f00000005097423 */ /* 0x000fe20000002008 */
[----:B---3--:R-:W-:-:S03]  /*1180*/  FADD R11, R11, -R2 ;  /* 0x800000020b0b7221 */ /* 0x008fc60000000000 */
[----:B------:R-:W-:Y:S01]  /*1190*/  FFMA.RM R9, R9, R10, 12582913 ;  /* 0x4b40000109097423 */ /* 0x000fe2000000400a */
[----:B------:R-:W-:-:S03]  /*11a0*/  FFMA.SAT R13, R11, R8, 0.5 ;  /* 0x3f0000000b0d7423 */ /* 0x000fc60000002008 */
[----:B------:R-:W-:Y:S01]  /*11b0*/  FADD R8, R9, -12583039 ;  /* 0xcb40007f09087421 */ /* 0x000fe20000000000 */
[----:B------:R-:W-:-:S03]  /*11c0*/  FFMA.RM R13, R13, R10, 12582913 ;  /* 0x4b4000010d0d7423 */ /* 0x000fc6000000400a */
[----:B------:R-:W-:Y:S01]  /*11d0*/  FFMA R8, R5, 1.4426950216293334961, -R8 ;  /* 0x3fb8aa3b05087823 */ /* 0x000fe20000000808 */
[C---:B------:R-:W-:Y:S01]  /*11e0*/  FADD R6, R13.reuse, -12583039 ;  /* 0xcb40007f0d067421 */ /* 0x040fe20000000000 */
[----:B------:R-:W-:Y:S02]  /*11f0*/  SHF.L.U32 R10, R13, 0x17, RZ ;  /* 0x000000170d0a7819 */ /* 0x000fe400000006ff */
[----:B------:R-:W-:Y:S01]  /*1200*/  FFMA R8, R5, 1.925963033500011079e-08, R8 ;  /* 0x32a5706005087823 */ /* 0x000fe20000000008 */
[----:B------:R-:W-:-:S04]  /*1210*/  FFMA R6, R11, 1.4426950216293334961, -R6 ;  /* 0x3fb8aa3b0b067823 */ /* 0x000fc80000000806 */
[----:B------:R-:W-:Y:S01]  /*1220*/  FFMA R11, R11, 1.925963033500011079e-08, R6 ;  /* 0x32a570600b0b7823 */ /* 0x000fe20000000006 */
[----:B------:R-:W0:Y:S01]  /*1230*/  MUFU.EX2 R8, R8 ;  /* 0x0000000800087308 */ /* 0x000e220000000800 */
[----:B------:R-:W-:-:S07]  /*1240*/  SHF.L.U32 R6, R9, 0x17, RZ ;  /* 0x0000001709067819 */ /* 0x000fce00000006ff */
[----:B------:R-:W1:Y:S01]  /*1250*/  MUFU.EX2 R11, R11 ;  /* 0x0000000b000b7308 */ /* 0x000e620000000800 */
[----:B0-----:R-:W-:-:S04]  /*1260*/  FFMA R3, R6, R8, R3 ;  /* 0x0000000806037223 */ /* 0x001fc80000000003 */
[----:B-1----:R-:W-:-:S07]  /*1270*/  FFMA R3, R10, R11, R3 ;  /* 0x0000000b0a037223 */ /* 0x002fce0000000003 */
.L_x_12:
[----:B------:R-:W-:Y:S05]  /*1280*/  BRA.U UP1, `(.L_x_8) ;  /* 0x00000001013c7547 */ /* 0x000fea000b800000 */
[----:B------:R-:W0:Y:S01]  /*1290*/  LDC.64 R6, c[0x0][0x380] ;  /* 0x0000e000ff067b82 */ /* 0x000e220000000a00 */
[----:B------:R-:W-:-:S05]  /*12a0*/  IADD3 R5, PT, PT, R4, UR4, RZ ;  /* 0x0000000404057c10 */ /* 0x000fca000fffe0ff */
[----:B0-----:R-:W-:-:S06]  /*12b0*/  IMAD.WIDE R4, R5, 0x4, R6 ;  /* 0x0000000405047825 */ /* 0x001fcc00078e0206 */
[----:B------:R-:W2:Y:S01]  /*12c0*/  LDG.E R5, desc[UR10][R4.64] ;  /* 0x0000000a04057981 */ /* 0x000ea2000c1e1900 */
[----:B------:R-:W-:Y:S01]  /*12d0*/  HFMA2 R8, -RZ, RZ, 3.7421875, 0 ;  /* 0x437c0000ff087431 */ /* 0x000fe200000001ff */
[----:B------:R-:W-:Y:S01]  /*12e0*/  MOV R7, 0x3bbb989d ;  /* 0x3bbb989d00077802 */ /* 0x000fe20000000f00 */
[----:B--2---:R-:W-:-:S04]  /*12f0*/  FADD R6, R5, -R2 ;  /* 0x8000000205067221 */ /* 0x004fc80000000000 */
[----:B------:R-:W-:-:S04]  /*1300*/  FFMA.SAT R7, R6, R7, 0.5 ;  /* 0x3f00000006077423 */ /* 0x000fc80000002007 */
[----:B------:R-:W-:-:S04]  /*1310*/  FFMA.RM R7, R7, R8, 12582913 ;  /* 0x4b40000107077423 */ /* 0x000fc80000004008 */
[----:B------:R-:W-:-:S04]  /*1320*/  FADD R9, R7, -12583039 ;  /* 0xcb40007f07097421 */ /* 0x000fc80000000000 */
[----:B------:R-:W-:-:S04]  /*1330*/  FFMA R9, R6, 1.4426950216293334961, -R9 ;  /* 0x3fb8aa3b06097823 */ /* 0x000fc80000000809 */
[----:B------:R-:W-:Y:S01]  /*1340*/  FFMA R9, R6, 1.925963033500011079e-08, R9 ;  /* 0x32a5706006097823 */ /* 0x000fe20000000009 */
[----:B------:R-:W-:-:S05]  /*1350*/  SHF.L.U32 R6, R7, 0x17, RZ ;  /* 0x0000001707067819 */ /* 0x000fca00000006ff */
[----:B------:R-:W0:Y:S02]  /*1360*/  MUFU.EX2 R9, R9 ;  /* 0x0000000900097308 */ /* 0x000e240000000800 */
[----:B0-----:R-:W-:-:S07]  /*1370*/  FFMA R3, R6, R9, R3 ;  /* 0x0000000906037223 */ /* 0x001fce0000000003 */
.L_x_8:
[----:B------:R-:W0:Y:S02]  /*1380*/  LDC R5, c[0x0][0x38c] ;  /* 0x0000e300ff057b82 */ /* 0x000e240000000800 */
[----:B0-----:R-:W-:-:S13]  /*1390*/  ISETP.GE.AND P0, PT, R5, 0x1, PT ;  /* 0x000000010500780c */ /* 0x001fda0003f06270 */
[----:B------:R-:W-:Y:S05]  /*13a0*/  @!P0 EXIT ;  /* 0x000000000000894d */ /* 0x000fea0003800000 */
[C---:B------:R-:W-:Y:S01]  /*13b0*/  ISETP.GE.U32.AND P0, PT, R5.reuse, 0x8, PT ;  /* 0x000000080500780c */ /* 0x040fe20003f06070 */
[----:B------:R-:W-:Y:S01]  /*13c0*/  IMAD R6, R0, R5, RZ ;  /* 0x0000000500067224 */ /* 0x000fe200078e02ff */
[----:B------:R-:W-:Y:S02]  /*13d0*/  LOP3.LUT R17, R5, 0x7, RZ, 0xc0, !PT ;  /* 0x0000000705117812 */ /* 0x000fe400078ec0ff */
[----:B------:R-:W-:-:S09]  /*13e0*/  MOV R7, RZ ;  /* 0x000000ff00077202 */ /* 0x000fd20000000f00 */
[----:B------:R-:W-:Y:S05]  /*13f0*/  @!P0 BRA `(.L_x_13) ;  /* 0x0000000c00808947 */ /* 0x000fea0003800000 */
[----:B------:R-:W0:Y:S01]  /*1400*/  LDCU.64 UR4, c[0x0][0x380] ;  /* 0x00007000ff0477ac */ /* 0x000e220008000a00 */
[----:B------:R-:W-:Y:S02]  /*1410*/  LOP3.LUT R7, R5, 0x7ffffff8, RZ, 0xc0, !PT ;  /* 0x7ffffff805077812 */ /* 0x000fe400078ec0ff */
[----:B------:R-:W-:Y:S02]  /*1420*/  MOV R8, R6 ;  /* 0x0000000600087202 */ /* 0x000fe40000000f00 */
[----:B------:R-:W-:Y:S01]  /*1430*/  IADD3 R9, PT, PT, -R7, RZ, RZ ;  /* 0x000000ff07097210 */ /* 0x000fe20007ffe1ff */
[----:B0-----:R-:W-:-:S04]  /*1440*/  UIADD3 UR4, UP0, UPT, UR4, 0x10, URZ ;  /* 0x0000001004047890 */ /* 0x001fc8000ff1e0ff */
[----:B------:R-:W-:-:S12]  /*1450*/  UIADD3.X UR5, UPT, UPT, URZ, UR5, URZ, UP0, !UPT ;  /* 0x00000005ff057290 */ /* 0x000fd800087fe4ff */
.L_x_30:
[----:B0-----:R-:W-:Y:S02]  /*1460*/  MOV R4, UR4 ;  /* 0x0000000400047c02 */ /* 0x001fe40008000f00 */
[----:B------:R-:W-:-:S03]  /*1470*/  MOV R5, UR5 ;  /* 0x0000000500057c02 */ /* 0x000fc60008000f00 */
[----:B------:R-:W-:-:S05]  /*1480*/  IMAD.WIDE R4, R8, 0x4, R4 ;  /* 0x0000000408047825 */ /* 0x000fca00078e0204 */
[----:B------:R-:W2:Y:S01]  /*1490*/  LDG.E R11, desc[UR10][R4.64+-0x10] ;  /* 0xfffff00a040b7981 */ /* 0x000ea2000c1e1900 */
[----:B------:R-:W-:Y:S01]  /*14a0*/  HFMA2 R0, -RZ, RZ, 0.96630859375, -0.0022525787353515625 ;  /* 0x3bbb989dff007431 */ /* 0x000fe200000001ff */
[----:B------:R-:W-:Y:S01]  /*14b0*/  MOV R13, 0x437c0000 ;  /* 0x437c0000000d7802 */ /* 0x000fe20000000f00 */
[----:B------:R-:W0:Y:S01]  /*14c0*/  MUFU.RCP R12, R3 ;  /* 0x00000003000c7308 */ /* 0x000e220000001000 */
[----:B------:R-:W-:Y:S01]  /*14d0*/  IADD3 R9, PT, PT, R9, 0x8, RZ ;  /* 0x0000000809097810 */ /* 0x000fe20007ffe0ff */
[----:B------:R-:W-:Y:S03]  /*14e0*/  BSSY.RECONVERGENT B2, `(.L_x_14) ;  /* 0x0000015000027945 */ /* 0x000fe60003800200 */
[----:B------:R-:W-:Y:S01]  /*14f0*/  ISETP.NE.AND P2, PT, R9, RZ, PT ;  /* 0x000000ff0900720c */ /* 0x000fe20003f45270 */
[----:B--2---:R-:W-:-:S04]  /*1500*/  FADD R11, R11, -R2 ;  /* 0x800000020b0b7221 */ /* 0x004fc80000000000 */
[----:B------:R-:W-:-:S04]  /*1510*/  FFMA.SAT R0, R11, R0, 0.5 ;  /* 0x3f0000000b007423 */ /* 0x000fc80000002000 */
[----:B------:R-:W-:Y:S01]  /*1520*/  FFMA.RM R0, R0, R13, 12582913 ;  /* 0x4b40000100007423 */ /* 0x000fe2000000400d */
[----:B0-----:R-:W-:-:S03]  /*1530*/  FFMA R13, R12, -R3, 1 ;  /* 0x3f8000000c0d7423 */ /* 0x001fc60000000803 */
[C---:B------:R-:W-:Y:S01]  /*1540*/  FADD R10, R0.reuse, -12583039 ;  /* 0xcb40007f000a7421 */ /* 0x040fe20000000000 */
[----:B------:R-:W-:Y:S01]  /*1550*/  SHF.L.U32 R0, R0, 0x17, RZ ;  /* 0x0000001700007819 */ /* 0x000fe200000006ff */
[----:B------:R-:W-:Y:S02]  /*1560*/  FFMA R13, R12, R13, R12 ;  /* 0x0000000d0c0d7223 */ /* 0x000fe4000000000c */
[----:B------:R-:W-:-:S04]  /*1570*/  FFMA R10, R11, 1.4426950216293334961, -R10 ;  /* 0x3fb8aa3b0b0a7823 */ /* 0x000fc8000000080a */
[----:B------:R-:W-:-:S04]  /*1580*/  FFMA R10, R11, 1.925963033500011079e-08, R10 ;  /* 0x32a570600b0a7823 */ /* 0x000fc8000000000a */
[----:B------:R-:W0:Y:S02]  /*1590*/  MUFU.EX2 R11, R10 ;  /* 0x0000000a000b7308 */ /* 0x000e240000000800 */
[----:B0-----:R-:W-:-:S06]  /*15a0*/  FMUL R0, R0, R11 ;  /* 0x0000000b00007220 */ /* 0x001fcc0000400000 */
[----:B------:R-:W0:Y:S01]  /*15b0*/  FCHK P0, R0, R3 ;  /* 0x0000000300007302 */ /* 0x000e220000000000 */
[----:B------:R-:W-:-:S04]  /*15c0*/  FFMA R12, R0, R13, RZ ;  /* 0x0000000d000c7223 */ /* 0x000fc800000000ff */
[----:B------:R-:W-:-:S04]  /*15d0*/  FFMA R11, R12, -R3, R0 ;  /* 0x800000030c0b7223 */ /* 0x000fc80000000000 */
[----:B------:R-:W-:Y:S01]  /*15e0*/  FFMA R11, R13, R11, R12 ;  /* 0x0000000b0d0b7223 */ /* 0x000fe2000000000c */
[----:B0-----:R-:W-:Y:S06]  /*15f0*/  @!P0 BRA `(.L_x_15) ;  /* 0x00000000000c8947 */ /* 0x001fec0003800000 */
[----:B------:R-:W-:-:S07]  /*1600*/  MOV R10, 0x1620 ;  /* 0x00001620000a7802 */ /* 0x000fce0000000f00 */
[----:B------:R-:W-:Y:S05]  /*1610*/  CALL.REL.NOINC `($__internal_0_$__cuda_sm3x_div_rn_noftz_f32_slowpath) ;  /* 0x0000001800547944 */ /* 0x000fea0003c00000 */
[----:B------:R-:W-:-:S07]  /*1620*/  MOV R11, R13 ;  /* 0x0000000d000b7202 */ /* 0x000fce0000000f00 */
.L_x_15:
[----:B------:R-:W-:Y:S05]  /*1630*/  BSYNC.RECONVERGENT B2 ;  /* 0x0000000000027941 */ /* 0x000fea0003800200 */
.L_x_14:
[----:B------:R-:W2:Y:S01]  /*1640*/  LDG.E R13, desc[UR10][R4.64+-0xc] ;  /* 0xfffff40a040d7981 */ /* 0x000ea2000c1e1900 */
[----:B------:R-:W-:Y:S01]  /*1650*/  HFMA2 R0, -RZ, RZ, 0.96630859375, -0.0022525787353515625 ;  /* 0x3bbb989dff007431 */ /* 0x000fe200000001ff */
[----:B------:R-:W-:Y:S01]  /*1660*/  MOV R15, 0x437c0000 ;  /* 0x437c0000000f7802 */ /* 0x000fe20000000f00 */
[----:B------:R-:W0:Y:S01]  /*1670*/  MUFU.RCP R12, R3 ;  /* 0x00000003000c7308 */ /* 0x000e220000001000 */
[----:B------:R1:W-:Y:S01]  /*1680*/  STG.E desc[UR10][R4.64+-0x10], R11 ;  /* 0xfffff00b04007986 */ /* 0x0003e2000c10190a */
[----:B------:R-:W-:Y:S01]  /*1690*/  BSSY.RECONVERGENT B2, `(.L_x_16) ;  /* 0x0000014000027945 */ /* 0x000fe20003800200 */
[----:B0-----:R-:W-:Y:S01]  /*16a0*/  FFMA R19, R12, -R3, 1 ;  /* 0x3f8000000c137423 */ /* 0x001fe20000000803 */
[----:B--2---:R-:W-:-:S04]  /*16b0*/  FADD R13, R13, -R2 ;  /* 0x800000020d0d7221 */ /* 0x004fc80000000000 */
[----:B------:R-:W-:-:S04]  /*16c0*/  FFMA.SAT R0, R13, R0, 0.5 ;  /* 0x3f0000000d007423 */ /* 0x000fc80000002000 */
[----:B------:R-:W-:-:S04]  /*16d0*/  FFMA.RM R0, R0, R15, 12582913 ;  /* 0x4b40000100007423 */ /* 0x000fc8000000400f */
[C---:B------:R-:W-:Y:S01]  /*16e0*/  FADD R10, R0.reuse, -12583039 ;  /* 0xcb40007f000a7421 */ /* 0x040fe20000000000 */
[----:B------:R-:W-:-:S03]  /*16f0*/  SHF.L.U32 R0, R0, 0x17, RZ ;  /* 0x0000001700007819 */ /* 0x000fc600000006ff */
[----:B------:R-:W-:-:S04]  /*1700*/  FFMA R10, R13, 1.4426950216293334961, -R10 ;  /* 0x3fb8aa3b0d0a7823 */ /* 0x000fc8000000080a */
[----:B------:R-:W-:-:S04]  /*1710*/  FFMA R10, R13, 1.925963033500011079e-08, R10 ;  /* 0x32a570600d0a7823 */ /* 0x000fc8000000000a */
[----:B------:R-:W0:Y:S02]  /*1720*/  MUFU.EX2 R13, R10 ;  /* 0x0000000a000d7308 */ /* 0x000e240000000800 */
[----:B0-----:R-:W-:Y:S01]  /*1730*/  FMUL R15, R0, R13 ;  /* 0x0000000d000f7220 */ /* 0x001fe20000400000 */
[----:B------:R-:W-:-:S05]  /*1740*/  FFMA R0, R12, R19, R12 ;  /* 0x000000130c007223 */ /* 0x000fca000000000c */
[----:B------:R-:W0:Y:S01]  /*1750*/  FCHK P0, R15, R3 ;  /* 0x000000030f007302 */ /* 0x000e220000000000 */
[----:B------:R-:W-:-:S04]  /*1760*/  FFMA R12, R0, R15, RZ ;  /* 0x0000000f000c7223 */ /* 0x000fc800000000ff */
[----:B------:R-:W-:-:S04]  /*1770*/  FFMA R13, R12, -R3, R15 ;  /* 0x800000030c0d7223 */ /* 0x000fc8000000000f */
[----:B------:R-:W-:Y:S01]  /*1780*/  FFMA R13, R0, R13, R12 ;  /* 0x0000000d000d7223 */ /* 0x000fe2000000000c */
[----:B01----:R-:W-:Y:S06]  /*1790*/  @!P0 BRA `(.L_x_17) ;  /* 0x00000000000c8947 */ /* 0x003fec0003800000 */
[----:B------:R-:W-:Y:S02]  /*17a0*/  MOV R0, R15 ;  /* 0x0000000f00007202 */ /* 0x000fe40000000f00 */
[----:B------:R-:W-:-:S07]  /*17b0*/  MOV R10, 0x17d0 ;  /* 0x000017d0000a7802 */ /* 0x000fce0000000f00 */
[----:B------:R-:W-:Y:S05]  /*17c0*/  CALL.REL.NOINC `($__internal_0_$__cuda_sm3x_div_rn_noftz_f32_slowpath) ;  /* 0x0000001400e87944 */ /* 0x000fea0003c00000 */
.L_x_17:
[----:B------:R-:W-:Y:S05]  /*17d0*/  BSYNC.RECONVERGENT B2 ;  /* 0x0000000000027941 */ /* 0x000fea0003800200 */
.L_x_16:
[----:B------:R-:W2:Y:S01]  /*17e0*/  LDG.E R11, desc[UR10][R4.64+-0x8] ;  /* 0xfffff80a040b7981 */ /* 0x000ea2000c1e1900 */
[----:B------:R-:W-:Y:S01]  /*17f0*/  HFMA2 R0, -RZ, RZ, 0.96630859375, -0.0022525787353515625 ;  /* 0x3bbb989dff007431 */ /* 0x000fe200000001ff */
[----:B------:R-:W-:Y:S01]  /*1800*/  MOV R15, 0x437c0000 ;  /* 0x437c0000000f7802 */ /* 0x000fe20000000f00 */
[----:B------:R-:W0:Y:S01]  /*1810*/  MUFU.RCP R12, R3 ;  /* 0x00000003000c7308 */ /* 0x000e220000001000 */
[----:B------:R1:W-:Y:S01]  /*1820*/  STG.E desc[UR10][R4.64+-0xc], R13 ;  /* 0xfffff40d04007986 */ /* 0x0003e2000c10190a */
[----:B------:R-:W-:Y:S01]  /*1830*/  BSSY.RECONVERGENT B2, `(.L_x_18) ;  /* 0x0000015000027945 */ /* 0x000fe20003800200 */
[----:B--2---:R-:W-:-:S04]  /*1840*/  FADD R11, R11, -R2 ;  /* 0x800000020b0b7221 */ /* 0x004fc80000000000 */
[----:B------:R-:W-:-:S04]  /*1850*/  FFMA.SAT R0, R11, R0, 0.5 ;  /* 0x3f0000000b007423 */ /* 0x000fc80000002000 */
[----:B------:R-:W-:Y:S01]  /*1860*/  FFMA.RM R0, R0, R15, 12582913 ;  /* 0x4b40000100007423 */ /* 0x000fe2000000400f */
[----:B0-----:R-:W-:-:S03]  /*1870*/  FFMA R15, R12, -R3, 1 ;  /* 0x3f8000000c0f7423 */ /* 0x001fc60000000803 */
        /* <DEDUP_REMOVED lines=15> */
[----:B------:R-:W-:-:S07]  /*1970*/  MOV R11, R13 ;  /* 0x0000000d000b7202 */ /* 0x000fce0000000f00 */
.L_x_19:
[----:B------:R-:W-:Y:S05]  /*1980*/  BSYNC.RECONVERGENT B2 ;  /* 0x0000000000027941 */ /* 0x000fea0003800200 */
.L_x_18:
        /* <DEDUP_REMOVED lines=25> */
.L_x_21:
[----:B------:R-:W-:Y:S05]  /*1b20*/  BSYNC.RECONVERGENT B2 ;  /* 0x0000000000027941 */ /* 0x000fea0003800200 */
.L_x_20:
        /* <DEDUP_REMOVED lines=26> */
.L_x_23:
[----:B------:R-:W-:Y:S05]  /*1cd0*/  BSYNC.RECONVERGENT B2 ;  /* 0x0000000000027941 */ /* 0x000fea0003800200 */
.L_x_22:
        /* <DEDUP_REMOVED lines=25> */
.L_x_25:
[----:B------:R-:W-:Y:S05]  /*1e70*/  BSYNC.RECONVERGENT B2 ;  /* 0x0000000000027941 */ /* 0x000fea0003800200 */
.L_x_24:
        /* <DEDUP_REMOVED lines=26> */
.L_x_27:
[----:B------:R-:W-:Y:S05]  /*2020*/  BSYNC.RECONVERGENT B2 ;  /* 0x0000000000027941 */ /* 0x000fea0003800200 */
.L_x_26:
        /* <DEDUP_REMOVED lines=25> */
.L_x_29:
[----:B------:R-:W-:Y:S05]  /*21c0*/  BSYNC.RECONVERGENT B2 ;  /* 0x0000000000027941 */ /* 0x000fea0003800200 */
.L_x_28:
[----:B------:R0:W-:Y:S01]  /*21d0*/  STG.E desc[UR10][R4.64+0xc], R13 ;  /* 0x00000c0d04007986 */ /* 0x0001e2000c10190a */
[----:B------:R-:W-:Y:S01]  /*21e0*/  IADD3 R8, PT, PT, R8, 0x8, RZ ;  /* 0x0000000808087810 */ /* 0x000fe20007ffe0ff */
[----:B------:R-:W-:Y:S06]  /*21f0*/  @P2 BRA `(.L_x_30) ;  /* 0xfffffff000982947 */ /* 0x000fec000383ffff */
.L_x_13:
[----:B------:R-:W-:-:S13]  /*2200*/  ISETP.NE.AND P0, PT, R17, RZ, PT ;  /* 0x000000ff1100720c */ /* 0x000fda0003f05270 */
[----:B------:R-:W-:Y:S05]  /*2210*/  @!P0 EXIT ;  /* 0x000000000000894d */ /* 0x000fea0003800000 */
[----:B------:R-:W1:Y:S01]  /*2220*/  LDCU UR4, c[0x0][0x38c] ;  /* 0x00007180ff0477ac */ /* 0x000e620008000800 */
[----:B------:R-:W-:Y:S01]  /*2230*/  ISETP.GE.U32.AND P0, PT, R17, 0x4, PT ;  /* 0x000000041100780c */ /* 0x000fe20003f06070 */
[----:B-1----:R-:W-:-:S12]  /*2240*/  ULOP3.LUT UR4, UR4, 0x3, URZ, 0xc0, !UPT ;  /* 0x0000000304047892 */ /* 0x002fd8000f8ec0ff */
[----:B------:R-:W-:Y:S05]  /*2250*/  @!P0 BRA `(.L_x_31) ;  /* 0x0000000400c08947 */ /* 0x000fea0003800000 */
[----:B0-----:R-:W0:Y:S01]  /*2260*/  LDC.64 R4, c[0x0][0x380] ;  /* 0x0000e000ff047b82 */ /* 0x001e220000000a00 */
[----:B------:R-:W-:-:S05]  /*2270*/  IADD3 R9, PT, PT, R6, R7, RZ ;  /* 0x0000000706097210 */ /* 0x000fca0007ffe0ff */
[----:B0-----:R-:W-:-:S05]  /*2280*/  IMAD.WIDE R4, R9, 0x4, R4 ;  /* 0x0000000409047825 */ /* 0x001fca00078e0204 */
[----:B------:R-:W2:Y:S01]  /*2290*/  LDG.E R9, desc[UR10][R4.64] ;  /* 0x0000000a04097981 */ /* 0x000ea2000c1e1900 */
[----:B------:R-:W-:Y:S01]  /*22a0*/  HFMA2 R0, -RZ, RZ, 0.96630859375, -0.0022525787353515625 ;  /* 0x3bbb989dff007431 */ /* 0x000fe200000001ff */
[----:B------:R-:W-:Y:S01]  /*22b0*/  MOV R11, 0x437c0000 ;  /* 0x437c0000000b7802 */ /* 0x000fe20000000f00 */
[----:B------:R-:W0:Y:S01]  /*22c0*/  MUFU.RCP R10, R3 ;  /* 0x00000003000a7308 */ /* 0x000e220000001000 */
        /* <DEDUP_REMOVED lines=16> */
[----:B0-----:R-:W-:Y:S06]  /*23d0*/  @!P0 BRA `(.L_x_33) ;  /* 0x0000000000108947 */ /* 0x001fec0003800000 */
[----:B------:R-:W-:Y:S02]  /*23e0*/  MOV R0, R12 ;  /* 0x0000000c00007202 */ /* 0x000fe40000000f00 */
[----:B------:R-:W-:-:S07]  /*23f0*/  MOV R10, 0x2410 ;  /* 0x00002410000a7802 */ /* 0x000fce0000000f00 */
[----:B------:R-:W-:Y:S05]  /*2400*/  CALL.REL.NOINC `($__internal_0_$__cuda_sm3x_div_rn_noftz_f32_slowpath) ;  /* 0x0000000800d87944 */ /* 0x000fea0003c00000 */
[----:B------:R-:W-:-:S07]  /*2410*/  MOV R9, R13 ;  /* 0x0000000d00097202 */ /* 0x000fce0000000f00 */
.L_x_33:
[----:B------:R-:W-:Y:S05]  /*2420*/  BSYNC.RECONVERGENT B2 ;  /* 0x0000000000027941 */ /* 0x000fea0003800200 */
.L_x_32:
        /* <DEDUP_REMOVED lines=26> */
.L_x_35:
[----:B------:R-:W-:Y:S05]  /*25d0*/  BSYNC.RECONVERGENT B2 ;  /* 0x0000000000027941 */ /* 0x000fea0003800200 */
.L_x_34:
        /* <DEDUP_REMOVED lines=26> */
.L_x_37:
[----:B------:R-:W-:Y:S05]  /*2780*/  BSYNC.RECONVERGENT B2 ;  /* 0x0000000000027941 */ /* 0x000fea0003800200 */
.L_x_36:
        /* <DEDUP_REMOVED lines=26> */
.L_x_39:
[----:B------:R-:W-:Y:S05]  /*2930*/  BSYNC.RECONVERGENT B2 ;  /* 0x0000000000027941 */ /* 0x000fea0003800200 */
.L_x_38:
[----:B------:R1:W-:Y:S01]  /*2940*/  STG.E desc[UR10][R4.64+0xc], R11 ;  /* 0x00000c0b04007986 */ /* 0x0003e2000c10190a */
[----:B------:R-:W-:-:S07]  /*2950*/  IADD3 R7, PT, PT, R7, 0x4, RZ ;  /* 0x0000000407077810 */ /* 0x000fce0007ffe0ff */
.L_x_31:
[----:B------:R-:W-:-:S13]  /*2960*/  ISETP.NE.AND P0, PT, RZ, UR4, PT ;  /* 0x00000004ff007c0c */ /* 0x000fda000bf05270 */
[----:B------:R-:W-:Y:S05]  /*2970*/  @!P0 EXIT ;  /* 0x000000000000894d */ /* 0x000fea0003800000 */
[----:B------:R-:W-:-:S09]  /*2980*/  UISETP.NE.AND UP0, UPT, UR4, 0x1, UPT ;  /* 0x000000010400788c */ /* 0x000fd2000bf05270 */
[----:B------:R-:W-:Y:S05]  /*2990*/  BRA.U !UP0, `(.L_x_40) ;  /* 0x0000000108e87547 */ /* 0x000fea000b800000 */
[----:B01----:R-:W0:Y:S01]  /*29a0*/  LDC.64 R4, c[0x0][0x380] ;  /* 0x0000e000ff047b82 */ /* 0x003e220000000a00 */
        /* <DEDUP_REMOVED lines=27> */
.L_x_42:
[----:B------:R-:W-:Y:S05]  /*2b60*/  BSYNC.RECONVERGENT B2 ;  /* 0x0000000000027941 */ /* 0x000fea0003800200 */
.L_x_41:
        /* <DEDUP_REMOVED lines=26> */
.L_x_44:
[----:B------:R-:W-:Y:S05]  /*2d10*/  BSYNC.RECONVERGENT B2 ;  /* 0x0000000000027941 */ /* 0x000fea0003800200 */
.L_x_43:
[----:B------:R2:W-:Y:S01]  /*2d20*/  STG.E desc[UR10][R4.64+0x4], R11 ;  /* 0x0000040b04007986 */ /* 0x0005e2000c10190a */
[----:B------:R-:W-:-:S07]  /*2d30*/  IADD3 R7, PT, PT, R7, 0x2, RZ ;  /* 0x0000000207077810 */ /* 0x000fce0007ffe0ff */
.L_x_40:
[----:B------:R-:W3:Y:S02]  /*2d40*/  LDC R0, c[0x0][0x38c] ;  /* 0x0000e300ff007b82 */ /* 0x000ee40000000800 */
[----:B---3--:R-:W-:-:S04]  /*2d50*/  LOP3.LUT R0, R0, 0x1, RZ, 0xc0, !PT ;  /* 0x0000000100007812 */ /* 0x008fc800078ec0ff */
[----:B------:R-:W-:-:S13]  /*2d60*/  ISETP.NE.U32.AND P0, PT, R0, 0x1, PT ;  /* 0x000000010000780c */ /* 0x000fda0003f05070 */
[----:B------:R-:W-:Y:S05]  /*2d70*/  @P0 EXIT ;  /* 0x000000000000094d */ /* 0x000fea0003800000 */
[----:B012---:R-:W0:Y:S01]  /*2d80*/  LDC.64 R4, c[0x0][0x380] ;  /* 0x0000e000ff047b82 */ /* 0x007e220000000a00 */
[----:B------:R-:W-:-:S05]  /*2d90*/  IADD3 R7, PT, PT, R6, R7, RZ ;  /* 0x0000000706077210 */ /* 0x000fca0007ffe0ff */
[----:B0-----:R-:W-:-:S05]  /*2da0*/  IMAD.WIDE R4, R7, 0x4, R4 ;  /* 0x0000000407047825 */ /* 0x001fca00078e0204 */
[----:B------:R-:W2:Y:S01]  /*2db0*/  LDG.E R7, desc[UR10][R4.64] ;  /* 0x0000000a04077981 */ /* 0x000ea2000c1e1900 */
[----:B------:R-:W-:Y:S01]  /*2dc0*/  HFMA2 R0, -RZ, RZ, 0.96630859375, -0.0022525787353515625 ;  /* 0x3bbb989dff007431 */ /* 0x000fe200000001ff */
[----:B------:R-:W-:Y:S01]  /*2dd0*/  MOV R9, 0x437c0000 ;  /* 0x437c000000097802 */ /* 0x000fe20000000f00 */
[----:B------:R-:W0:Y:S01]  /*2de0*/  MUFU.RCP R6, R3 ;  /* 0x0000000300067308 */ /* 0x000e220000001000 */
        /* <DEDUP_REMOVED lines=21> */
.L_x_46:
[----:B------:R-:W-:Y:S05]  /*2f40*/  BSYNC.RECONVERGENT B2 ;  /* 0x0000000000027941 */ /* 0x000fea0003800200 */
.L_x_45:
[----:B------:R-:W-:Y:S01]  /*2f50*/  STG.E desc[UR10][R4.64], R7 ;  /* 0x0000000704007986 */ /* 0x000fe2000c10190a */
[----:B------:R-:W-:Y:S05]  /*2f60*/  EXIT ;  /* 0x000000000000794d */ /* 0x000fea0003800000 */
        .weak           $__internal_0_$__cuda_sm3x_div_rn_noftz_f32_slowpath
        .type           $__internal_0_$__cuda_sm3x_div_rn_noftz_f32_slowpath,@function
        .size           $__internal_0_$__cuda_sm3x_div_rn_noftz_f32_slowpath,(.L_x_65 - $__internal_0_$__cuda_sm3x_div_rn_noftz_f32_slowpath)
$__internal_0_$__cuda_sm3x_div_rn_noftz_f32_slowpath:
[----:B------:R-:W-:Y:S01]  /*2f70*/  SHF.R.U32.HI R11, RZ, 0x17, R3 ;  /* 0x00000017ff0b7819 */ /* 0x000fe20000011603 */
[----:B------:R-:W-:Y:S01]  /*2f80*/  BSSY.RECONVERGENT B0, `(.L_x_47) ;  /* 0x0000063000007945 */ /* 0x000fe20003800200 */
[----:B------:R-:W-:Y:S02]  /*2f90*/  SHF.R.U32.HI R12, RZ, 0x17, R0 ;  /* 0x00000017ff0c7819 */ /* 0x000fe40000011600 */
[----:B------:R-:W-:Y:S02]  /*2fa0*/  LOP3.LUT R11, R11, 0xff, RZ, 0xc0, !PT ;  /* 0x000000ff0b0b7812 */ /* 0x000fe400078ec0ff */
[----:B------:R-:W-:Y:S02]  /*2fb0*/  LOP3.LUT R16, R12, 0xff, RZ, 0xc0, !PT ;  /* 0x000000ff0c107812 */ /* 0x000fe400078ec0ff */
[----:B------:R-:W-:Y:S02]  /*2fc0*/  IADD3 R15, PT, PT, R11, -0x1, RZ ;  /* 0xffffffff0b0f7810 */ /* 0x000fe40007ffe0ff */
[----:B------:R-:W-:-:S02]  /*2fd0*/  IADD3 R14, PT, PT, R16, -0x1, RZ ;  /* 0xffffffff100e7810 */ /* 0x000fc40007ffe0ff */
[----:B------:R-:W-:Y:S02]  /*2fe0*/  ISETP.GT.U32.AND P0, PT, R15, 0xfd, PT ;  /* 0x000000fd0f00780c */ /* 0x000fe40003f04070 */
[----:B------:R-:W-:Y:S02]  /*2ff0*/  MOV R13, R3 ;  /* 0x00000003000d7202 */ /* 0x000fe40000000f00 */
[----:B------:R-:W-:-:S13]  /*3000*/  ISETP.GT.U32.OR P0, PT, R14, 0xfd, P0 ;  /* 0x000000fd0e00780c */ /* 0x000fda0000704470 */
[----:B------:R-:W-:Y:S01]  /*3010*/  @!P0 MOV R12, RZ ;  /* 0x000000ff000c8202 */ /* 0x000fe20000000f00 */
[----:B------:R-:W-:Y:S06]  /*3020*/  @!P0 BRA `(.L_x_48) ;  /* 0x00000000005c8947 */ /* 0x000fec0003800000 */
[----:B------:R-:W-:Y:S02]  /*3030*/  FSETP.GTU.FTZ.AND P0, PT, |R0|, +INF , PT ;  /* 0x7f8000000000780b */ /* 0x000fe40003f1c200 */
[----:B------:R-:W-:-:S04]  /*3040*/  FSETP.GTU.FTZ.AND P1, PT, |R3|, +INF , PT ;  /* 0x7f8000000300780b */ /* 0x000fc80003f3c200 */
[----:B------:R-:W-:-:S13]  /*3050*/  PLOP3.LUT P0, PT, P0, P1, PT, 0xf8, 0x8f ;  /* 0x00000000008f781c */ /* 0x000fda0000703f70 */
[----:B------:R-:W-:Y:S05]  /*3060*/  @P0 BRA `(.L_x_49) ;  /* 0x00000004004c0947 */ /* 0x000fea0003800000 */
[----:B------:R-:W-:-:S13]  /*3070*/  LOP3.LUT P0, RZ, R13, 0x7fffffff, R0, 0xc8, !PT ;  /* 0x7fffffff0dff7812 */ /* 0x000fda000780c800 */
[----:B------:R-:W-:Y:S05]  /*3080*/  @!P0 BRA `(.L_x_50) ;  /* 0x00000004003c8947 */ /* 0x000fea0003800000 */
[C---:B------:R-:W-:Y:S02]  /*3090*/  FSETP.NEU.FTZ.AND P3, PT, |R0|.reuse, +INF , PT ;  /* 0x7f8000000000780b */ /* 0x040fe40003f7d200 */
[----:B------:R-:W-:Y:S02]  /*30a0*/  FSETP.NEU.FTZ.AND P1, PT, |R3|, +INF , PT ;  /* 0x7f8000000300780b */ /* 0x000fe40003f3d200 */
[----:B------:R-:W-:-:S11]  /*30b0*/  FSETP.NEU.FTZ.AND P0, PT, |R0|, +INF , PT ;  /* 0x7f8000000000780b */ /* 0x000fd60003f1d200 */
[----:B------:R-:W-:Y:S05]  /*30c0*/  @!P1 BRA !P3, `(.L_x_50) ;  /* 0x00000004002c9947 */ /* 0x000fea0005800000 */
[----:B------:R-:W-:-:S04]  /*30d0*/  LOP3.LUT P3, RZ, R0, 0x7fffffff, RZ, 0xc0, !PT ;  /* 0x7fffffff00ff7812 */ /* 0x000fc8000786c0ff */
[----:B------:R-:W-:-:S13]  /*30e0*/  PLOP3.LUT P1, PT, P1, P3, PT, 0x2f, 0xf2 ;  /* 0x0000000000f2781c */ /* 0x000fda0000f26577 */
[----:B------:R-:W-:Y:S05]  /*30f0*/  @P1 BRA `(.L_x_51) ;  /* 0x0000000400181947 */ /* 0x000fea0003800000 */
[----:B------:R-:W-:-:S04]  /*3100*/  LOP3.LUT P1, RZ, R13, 0x7fffffff, RZ, 0xc0, !PT ;  /* 0x7fffffff0dff7812 */ /* 0x000fc8000782c0ff */
[----:B------:R-:W-:-:S13]  /*3110*/  PLOP3.LUT P0, PT, P0, P1, PT, 0x2f, 0xf2 ;  /* 0x0000000000f2781c */ /* 0x000fda0000702577 */
[----:B------:R-:W-:Y:S05]  /*3120*/  @P0 BRA `(.L_x_52) ;  /* 0x0000000400000947 */ /* 0x000fea0003800000 */
[----:B------:R-:W-:Y:S02]  /*3130*/  ISETP.GE.AND P0, PT, R14, RZ, PT ;  /* 0x000000ff0e00720c */ /* 0x000fe40003f06270 */
[----:B------:R-:W-:-:S11]  /*3140*/  ISETP.GE.AND P1, PT, R15, RZ, PT ;  /* 0x000000ff0f00720c */ /* 0x000fd60003f26270 */
[----:B------:R-:W-:Y:S01]  /*3150*/  @P0 MOV R12, RZ ;  /* 0x000000ff000c0202 */ /* 0x000fe20000000f00 */
[----:B------:R-:W-:Y:S01]  /*3160*/  @!P0 FFMA R0, R0, 1.84467440737095516160e+19, RZ ;  /* 0x5f80000000008823 */ /* 0x000fe200000000ff */
[----:B------:R-:W-:Y:S01]  /*3170*/  @!P0 MOV R12, 0xffffffc0 ;  /* 0xffffffc0000c8802 */ /* 0x000fe20000000f00 */
[----:B------:R-:W-:-:S03]  /*3180*/  @!P1 FFMA R13, R3, 1.84467440737095516160e+19, RZ ;  /* 0x5f800000030d9823 */ /* 0x000fc600000000ff */
[----:B------:R-:W-:-:S07]  /*3190*/  @!P1 IADD3 R12, PT, PT, R12, 0x40, RZ ;  /* 0x000000400c0c9810 */ /* 0x000fce0007ffe0ff */
.L_x_48:
[----:B------:R-:W-:Y:S01]  /*31a0*/  LEA R14, R11, 0xc0800000, 0x17 ;  /* 0xc08000000b0e7811 */ /* 0x000fe200078eb8ff */
[----:B------:R-:W-:Y:S03]  /*31b0*/  BSSY.RECONVERGENT B1, `(.L_x_53) ;  /* 0x0000036000017945 */ /* 0x000fe60003800200 */
[----:B------:R-:W-:Y:S02]  /*31c0*/  IADD3 R18, PT, PT, -R14, R13, RZ ;  /* 0x0000000d0e127210 */ /* 0x000fe40007ffe1ff */
[----:B------:R-:W-:Y:S02]  /*31d0*/  IADD3 R14, PT, PT, R16, -0x7f, RZ ;  /* 0xffffff81100e7810 */ /* 0x000fe40007ffe0ff */
[----:B------:R-:W0:Y:S01]  /*31e0*/  MUFU.RCP R13, R18 ;  /* 0x00000012000d7308 */ /* 0x000e220000001000 */
[----:B------:R-:W-:Y:S02]  /*31f0*/  FADD.FTZ R15, -R18, -RZ ;  /* 0x800000ff120f7221 */ /* 0x000fe40000010100 */
[----:B------:R-:W-:-:S02]  /*3200*/  IMAD R0, R14, -0x800000, R0 ;  /* 0xff8000000e007824 */ /* 0x000fc400078e0200 */
[----:B0-----:R-:W-:-:S04]  /*3210*/  FFMA R16, R13, R15, 1 ;  /* 0x3f8000000d107423 */ /* 0x001fc8000000000f */
[----:B------:R-:W-:-:S04]  /*3220*/  FFMA R13, R13, R16, R13 ;  /* 0x000000100d0d7223 */ /* 0x000fc8000000000d */
[----:B------:R-:W-:-:S04]  /*3230*/  FFMA R16, R0, R13, RZ ;  /* 0x0000000d00107223 */ /* 0x000fc800000000ff */
[----:B------:R-:W-:-:S04]  /*3240*/  FFMA R19, R15, R16, R0 ;  /* 0x000000100f137223 */ /* 0x000fc80000000000 */
[----:B------:R-:W-:Y:S01]  /*3250*/  FFMA R16, R13, R19, R16 ;  /* 0x000000130d107223 */ /* 0x000fe20000000010 */
[----:B------:R-:W-:-:S03]  /*3260*/  IADD3 R19, PT, PT, R14, 0x7f, -R11 ;  /* 0x0000007f0e137810 */ /* 0x000fc60007ffe80b */
[----:B------:R-:W-:Y:S01]  /*3270*/  FFMA R15, R15, R16, R0 ;  /* 0x000000100f0f7223 */ /* 0x000fe20000000000 */
[----:B------:R-:W-:-:S03]  /*3280*/  IADD3 R19, PT, PT, R19, R12, RZ ;  /* 0x0000000c13137210 */ /* 0x000fc60007ffe0ff */
[----:B------:R-:W-:-:S05]  /*3290*/  FFMA R0, R13, R15, R16 ;  /* 0x0000000f0d007223 */ /* 0x000fca0000000010 */
[----:B------:R-:W-:-:S04]  /*32a0*/  SHF.R.U32.HI R11, RZ, 0x17, R0 ;  /* 0x00000017ff0b7819 */ /* 0x000fc80000011600 */
[----:B------:R-:W-:-:S04]  /*32b0*/  LOP3.LUT R11, R11, 0xff, RZ, 0xc0, !PT ;  /* 0x000000ff0b0b7812 */ /* 0x000fc800078ec0ff */
[----:B------:R-:W-:-:S04]  /*32c0*/  IADD3 R14, PT, PT, R11, R19, RZ ;  /* 0x000000130b0e7210 */ /* 0x000fc80007ffe0ff */
[----:B------:R-:W-:-:S04]  /*32d0*/  IADD3 R11, PT, PT, R14, -0x1, RZ ;  /* 0xffffffff0e0b7810 */ /* 0x000fc80007ffe0ff */
[----:B------:R-:W-:-:S13]  /*32e0*/  ISETP.GE.U32.AND P0, PT, R11, 0xfe, PT ;  /* 0x000000fe0b00780c */ /* 0x000fda0003f06070 */
[----:B------:R-:W-:Y:S05]  /*32f0*/  @!P0 BRA `(.L_x_54) ;  /* 0x0000000000808947 */ /* 0x000fea0003800000 */
[----:B------:R-:W-:-:S13]  /*3300*/  ISETP.GT.AND P0, PT, R14, 0xfe, PT ;  /* 0x000000fe0e00780c */ /* 0x000fda0003f04270 */
[----:B------:R-:W-:Y:S05]  /*3310*/  @P0 BRA `(.L_x_55) ;  /* 0x00000000006c0947 */ /* 0x000fea0003800000 */
[----:B------:R-:W-:-:S13]  /*3320*/  ISETP.GE.AND P0, PT, R14, 0x1, PT ;  /* 0x000000010e00780c */ /* 0x000fda0003f06270 */
[----:B------:R-:W-:Y:S05]  /*3330*/  @P0 BRA `(.L_x_56) ;  /* 0x0000000000740947 */ /* 0x000fea0003800000 */
[----:B------:R-:W-:Y:S02]  /*3340*/  ISETP.GE.AND P0, PT, R14, -0x18, PT ;  /* 0xffffffe80e00780c */ /* 0x000fe40003f06270 */
[----:B------:R-:W-:-:S11]  /*3350*/  LOP3.LUT R0, R0, 0x80000000, RZ, 0xc0, !PT ;  /* 0x8000000000007812 */ /* 0x000fd600078ec0ff */
[----:B------:R-:W-:Y:S05]  /*3360*/  @!P0 BRA `(.L_x_56) ;  /* 0x0000000000688947 */ /* 0x000fea0003800000 */
[-CC-:B------:R-:W-:Y:S01]  /*3370*/  FFMA.RZ R11, R13, R15.reuse, R16.reuse ;  /* 0x0000000f0d0b7223 */ /* 0x180fe2000000c010 */
[C---:B------:R-:W-:Y:S02]  /*3380*/  ISETP.NE.AND P3, PT, R14.reuse, RZ, PT ;  /* 0x000000ff0e00720c */ /* 0x040fe40003f65270 */
[C---:B------:R-:W-:Y:S02]  /*3390*/  ISETP.NE.AND P1, PT, R14.reuse, RZ, PT ;  /* 0x000000ff0e00720c */ /* 0x040fe40003f25270 */
[----:B------:R-:W-:Y:S01]  /*33a0*/  LOP3.LUT R12, R11, 0x7fffff, RZ, 0xc0, !PT ;  /* 0x007fffff0b0c7812 */ /* 0x000fe200078ec0ff */
[CCC-:B------:R-:W-:Y:S01]  /*33b0*/  FFMA.RP R11, R13.reuse, R15.reuse, R16.reuse ;  /* 0x0000000f0d0b7223 */ /* 0x1c0fe20000008010 */
[----:B------:R-:W-:Y:S01]  /*33c0*/  FFMA.RM R16, R13, R15, R16 ;  /* 0x0000000f0d107223 */ /* 0x000fe20000004010 */
[----:B------:R-:W-:Y:S02]  /*33d0*/  IADD3 R13, PT, PT, R14, 0x20, RZ ;  /* 0x000000200e0d7810 */ /* 0x000fe40007ffe0ff */
[----:B------:R-:W-:-:S02]  /*33e0*/  LOP3.LUT R12, R12, 0x800000, RZ, 0xfc, !PT ;  /* 0x008000000c0c7812 */ /* 0x000fc400078efcff */
[----:B------:R-:W-:Y:S02]  /*33f0*/  IADD3 R14, PT, PT, -R14, RZ, RZ ;  /* 0x000000ff0e0e7210 */ /* 0x000fe40007ffe1ff */
[----:B------:R-:W-:Y:S02]  /*3400*/  SHF.L.U32 R13, R12, R13, RZ ;  /* 0x0000000d0c0d7219 */ /* 0x000fe400000006ff */
[----:B------:R-:W-:Y:S02]  /*3410*/  FSETP.NEU.FTZ.AND P0, PT, R11, R16, PT ;  /* 0x000000100b00720b */ /* 0x000fe40003f1d000 */
[----:B------:R-:W-:Y:S02]  /*3420*/  SEL R11, R14, RZ, P3 ;  /* 0x000000ff0e0b7207 */ /* 0x000fe40001800000 */
[----:B------:R-:W-:Y:S02]  /*3430*/  ISETP.NE.AND P1, PT, R13, RZ, P1 ;  /* 0x000000ff0d00720c */ /* 0x000fe40000f25270 */
[----:B------:R-:W-:-:S02]  /*3440*/  SHF.R.U32.HI R11, RZ, R11, R12 ;  /* 0x0000000bff0b7219 */ /* 0x000fc4000001160c */
[----:B------:R-:W-:Y:S02]  /*3450*/  PLOP3.LUT P0, PT, P0, P1, PT, 0xf8, 0x8f ;  /* 0x00000000008f781c */ /* 0x000fe40000703f70 */
[----:B------:R-:W-:Y:S02]  /*3460*/  SHF.R.U32.HI R13, RZ, 0x1, R11 ;  /* 0x00000001ff0d7819 */ /* 0x000fe4000001160b */
[----:B------:R-:W-:-:S04]  /*3470*/  SEL R12, RZ, 0x1, !P0 ;  /* 0x00000001ff0c7807 */ /* 0x000fc80004000000 */
[----:B------:R-:W-:-:S04]  /*3480*/  LOP3.LUT R12, R12, 0x1, R13, 0xf8, !PT ;  /* 0x000000010c0c7812 */ /* 0x000fc800078ef80d */
[----:B------:R-:W-:-:S04]  /*3490*/  LOP3.LUT R12, R12, R11, RZ, 0xc0, !PT ;  /* 0x0000000b0c0c7212 */ /* 0x000fc800078ec0ff */
[----:B------:R-:W-:-:S04]  /*34a0*/  IADD3 R13, PT, PT, R13, R12, RZ ;  /* 0x0000000c0d0d7210 */ /* 0x000fc80007ffe0ff */
[----:B------:R-:W-:Y:S01]  /*34b0*/  LOP3.LUT R0, R13, R0, RZ, 0xfc, !PT ;  /* 0x000000000d007212 */ /* 0x000fe200078efcff */
[----:B------:R-:W-:Y:S06]  /*34c0*/  BRA `(.L_x_56) ;  /* 0x0000000000107947 */ /* 0x000fec0003800000 */
.L_x_55:
[----:B------:R-:W-:-:S04]  /*34d0*/  LOP3.LUT R0, R0, 0x80000000, RZ, 0xc0, !PT ;  /* 0x8000000000007812 */ /* 0x000fc800078ec0ff */
[----:B------:R-:W-:Y:S01]  /*34e0*/  LOP3.LUT R0, R0, 0x7f800000, RZ, 0xfc, !PT ;  /* 0x7f80000000007812 */ /* 0x000fe200078efcff */
[----:B------:R-:W-:Y:S06]  /*34f0*/  BRA `(.L_x_56) ;  /* 0x0000000000047947 */ /* 0x000fec0003800000 */
.L_x_54:
[----:B------:R-:W-:-:S07]  /*3500*/  LEA R0, R19, R0, 0x17 ;  /* 0x0000000013007211 */ /* 0x000fce00078eb8ff */
.L_x_56:
[----:B------:R-:W-:Y:S05]  /*3510*/  BSYNC.RECONVERGENT B1 ;  /* 0x0000000000017941 */ /* 0x000fea0003800200 */
.L_x_53:
[----:B------:R-:W-:Y:S05]  /*3520*/  BRA `(.L_x_57) ;  /* 0x0000000000207947 */ /* 0x000fea0003800000 */
.L_x_52:
[----:B------:R-:W-:-:S04]  /*3530*/  LOP3.LUT R0, R13, 0x80000000, R0, 0x48, !PT ;  /* 0x800000000d007812 */ /* 0x000fc800078e4800 */
[----:B------:R-:W-:Y:S01]  /*3540*/  LOP3.LUT R0, R0, 0x7f800000, RZ, 0xfc, !PT ;  /* 0x7f80000000007812 */ /* 0x000fe200078efcff */
[----:B------:R-:W-:Y:S06]  /*3550*/  BRA `(.L_x_57) ;  /* 0x0000000000147947 */ /* 0x000fec0003800000 */
.L_x_51:
[----:B------:R-:W-:Y:S01]  /*3560*/  LOP3.LUT R0, R13, 0x80000000, R0, 0x48, !PT ;  /* 0x800000000d007812 */ /* 0x000fe200078e4800 */
[----:B------:R-:W-:Y:S06]  /*3570*/  BRA `(.L_x_57) ;  /* 0x00000000000c7947 */ /* 0x000fec0003800000 */
.L_x_50:
[----:B------:R-:W0:Y:S01]  /*3580*/  MUFU.RSQ R0, -QNAN ;  /* 0xffc0000000007908 */ /* 0x000e220000001400 */
[----:B------:R-:W-:Y:S05]  /*3590*/  BRA `(.L_x_57) ;  /* 0x0000000000047947 */ /* 0x000fea0003800000 */
.L_x_49:
[----:B------:R-:W-:-:S07]  /*35a0*/  FADD.FTZ R0, R0, R3 ;  /* 0x0000000300007221 */ /* 0x000fce0000010000 */
.L_x_57:
[----:B------:R-:W-:Y:S05]  /*35b0*/  BSYNC.RECONVERGENT B0 ;  /* 0x0000000000007941 */ /* 0x000fea0003800200 */
.L_x_47:
[----:B------:R-:W-:Y:S01]  /*35c0*/  HFMA2 R11, -RZ, RZ, 0, 0 ;  /* 0x00000000ff0b7431 */ /* 0x000fe200000001ff */
[----:B0-----:R-:W-:-:S03]  /*35d0*/  MOV R13, R0 ;  /* 0x00000000000d7202 */ /* 0x001fc60000000f00 */
[----:B------:R-:W-:Y:S05]  /*35e0*/  RET.REL.NODEC R10 `(_Z7softmaxPfii) ;  /* 0xffffffc80a847950 */ /* 0x000fea0003c3ffff */
.L_x_58:
        /* <DEDUP_REMOVED lines=9> */
.L_x_65:


//--------------------- .text._Z13add_bias_reluPfS_ii --------------------------
	.section	.text._Z13add_bias_reluPfS_ii,"ax",@progbits
	.align	128
        .global         _Z13add_bias_reluPfS_ii
        .type           _Z13add_bias_reluPfS_ii,@function
        .size           _Z13add_bias_reluPfS_ii,(.L_x_69 - _Z13add_bias_reluPfS_ii)
        .other          _Z13add_bias_reluPfS_ii,@"STO_CUDA_ENTRY STV_DEFAULT"
_Z13add_bias_reluPfS_ii:
.text._Z13add_bias_reluPfS_ii:
[----:B------:R-:W-:Y:S01]  /*0000*/  LDC R1, c[0x0][0x37c] ;  /* 0x0000df00ff017b82 */ /* 0x000fe20000000800 */
[----:B------:R-:W0:Y:S07]  /*0010*/  S2R R2, SR_TID.X ;  /* 0x0000000000027919 */ /* 0x000e2e0000002100 */
[----:B------:R-:W1:Y:S01]  /*0020*/  LDC R0, c[0x0][0x364] ;  /* 0x0000d900ff007b82 */ /* 0x000e620000000800 */
[----:B------:R-:W2:Y:S01]  /*0030*/  LDCU.64 UR6, c[0x0][0x390] ;  /* 0x00007200ff0677ac */ /* 0x000ea20008000a00 */
[----:B------:R-:W1:Y:S06]  /*0040*/  S2R R3, SR_TID.Y ;  /* 0x0000000000037919 */ /* 0x000e6c0000002200 */
[----:B------:R-:W0:Y:S08]  /*0050*/  S2UR UR5, SR_CTAID.X ;  /* 0x00000000000579c3 */ /* 0x000e300000002500 */
[----:B------:R-:W0:Y:S08]  /*0060*/  LDC R7, c[0x0][0x360] ;  /* 0x0000d800ff077b82 */ /* 0x000e300000000800 */
[----:B------:R-:W1:Y:S01]  /*0070*/  S2UR UR4, SR_CTAID.Y ;  /* 0x00000000000479c3 */ /* 0x000e620000002600 */
[----:B0-----:R-:W-:-:S05]  /*0080*/  IMAD R7, R7, UR5, R2 ;  /* 0x0000000507077c24 */ /* 0x001fca000f8e0202 */
[----:B--2---:R-:W-:Y:S01]  /*0090*/  ISETP.GE.AND P0, PT, R7, UR7, PT ;  /* 0x0000000707007c0c */ /* 0x004fe2000bf06270 */
[----:B-1----:R-:W-:-:S05]  /*00a0*/  IMAD R0, R0, UR4, R3 ;  /* 0x0000000400007c24 */ /* 0x002fca000f8e0203 */
[----:B------:R-:W-:-:S13]  /*00b0*/  ISETP.GE.OR P0, PT, R0, UR6, P0 ;  /* 0x0000000600007c0c */ /* 0x000fda0008706670 */
[----:B------:R-:W-:Y:S05]  /*00c0*/  @P0 EXIT ;  /* 0x000000000000094d */ /* 0x000fea0003800000 */
[----:B------:R-:W0:Y:S01]  /*00d0*/  LDC.64 R4, c[0x0][0x388] ;  /* 0x0000e200ff047b82 */ /* 0x000e220000000a00 */
[----:B------:R-:W1:Y:S01]  /*00e0*/  LDCU.64 UR4, c[0x0][0x358] ;  /* 0x00006b00ff0477ac */ /* 0x000e620008000a00 */
[----:B------:R-:W-:-:S06]  /*00f0*/  IMAD R9, R0, UR7, R7 ;  /* 0x0000000700097c24 */ /* 0x000fcc000f8e0207 */
[----:B------:R-:W2:Y:S01]  /*0100*/  LDC.64 R2, c[0x0][0x380] ;  /* 0x0000e000ff027b82 */ /* 0x000ea20000000a00 */
[----:B0-----:R-:W-:-:S06]  /*0110*/  IMAD.WIDE R4, R7, 0x4, R4 ;  /* 0x0000000407047825 */ /* 0x001fcc00078e0204 */
[----:B-1----:R-:W3:Y:S01]  /*0120*/  LDG.E R5, desc[UR4][R4.64] ;  /* 0x0000000404057981 */ /* 0x002ee2000c1e1900 */
[----:B--2---:R-:W-:-:S05]  /*0130*/  IMAD.WIDE R2, R9, 0x4, R2 ;  /* 0x0000000409027825 */ /* 0x004fca00078e0202 */
[----:B------:R-:W3:Y:S02]  /*0140*/  LDG.E R0, desc[UR4][R2.64] ;  /* 0x0000000402007981 */ /* 0x000ee4000c1e1900 */
[----:B---3--:R-:W-:-:S05]  /*0150*/  FADD R0, R0, R5 ;  /* 0x0000000500007221 */ /* 0x008fca0000000000 */
[----:B------:R-:W-:-:S05]  /*0160*/  FMNMX R7, RZ, R0, !PT ;  /* 0x00000000ff077209 */ /* 0x000fca0007800000 */
[----:B------:R-:W-:Y:S01]  /*0170*/  STG.E desc[UR4][R2.64], R7 ;  /* 0x0000000702007986 */ /* 0x000fe2000c101904 */
[----:B------:R-:W-:Y:S05]  /*0180*/  EXIT ;  /* 0x000000000000794d */ /* 0x000fea0003800000 */
.L_x_59:
        /* <DEDUP_REMOVED lines=15> */
.L_x_69:


//--------------------- .text._Z6matmulPfS_S_iii  --------------------------
	.section	.text._Z6matmulPfS_S_iii,"ax",@progbits
	.align	128
        .global         _Z6matmulPfS_S_iii
        .type           _Z6matmulPfS_S_iii,@function
        .size           _Z6matmulPfS_S_iii,(.L_x_70 - _Z6matmulPfS_S_iii)
        .other          _Z6matmulPfS_S_iii,@"STO_CUDA_ENTRY STV_DEFAULT"
_Z6matmulPfS_S_iii:
.text._Z6matmulPfS_S_iii:
[----:B------:R-:W-:Y:S01]  /*0000*/  LDC R1, c[0x0][0x37c] ;  /* 0x0000df00ff017b82 */ /* 0x000fe20000000800 */
[----:B------:R-:W0:Y:S07]  /*0010*/  S2R R5, SR_TID.X ;  /* 0x0000000000057919 */ /* 0x000e2e0000002100 */
[----:B------:R-:W1:Y:S01]  /*0020*/  LDC R19, c[0x0][0x364] ;  /* 0x0000d900ff137b82 */ /* 0x000e620000000800 */
[----:B------:R-:W1:Y:S07]  /*0030*/  S2R R4, SR_TID.Y ;  /* 0x0000000000047919 */ /* 0x000e6e0000002200 */
[----:B------:R-:W0:Y:S08]  /*0040*/  S2UR UR5, SR_CTAID.X ;  /* 0x00000000000579c3 */ /* 0x000e300000002500 */
[----:B------:R-:W0:Y:S08]  /*0050*/  LDC R0, c[0x0][0x360] ;  /* 0x0000d800ff007b82 */ /* 0x000e300000000800 */
[----:B------:R-:W1:Y:S08]  /*0060*/  S2UR UR4, SR_CTAID.Y ;  /* 0x00000000000479c3 */ /* 0x000e700000002600 */
[----:B------:R-:W2:Y:S01]  /*0070*/  LDC.64 R2, c[0x0][0x398] ;  /* 0x0000e600ff027b82 */ /* 0x000ea20000000a00 */
[----:B0-----:R-:W-:-:S02]  /*0080*/  IMAD R0, R0, UR5, R5 ;  /* 0x0000000500007c24 */ /* 0x001fc4000f8e0205 */
[----:B-1----:R-:W-:-:S03]  /*0090*/  IMAD R19, R19, UR4, R4 ;  /* 0x0000000413137c24 */ /* 0x002fc6000f8e0204 */
[----:B--2---:R-:W-:-:S04]  /*00a0*/  ISETP.GE.AND P0, PT, R0, R3, PT ;  /* 0x000000030000720c */ /* 0x004fc80003f06270 */
[----:B------:R-:W-:-:S13]  /*00b0*/  ISETP.GE.OR P0, PT, R19, R2, P0 ;  /* 0x000000021300720c */ /* 0x000fda0000706670 */
[----:B------:R-:W-:Y:S05]  /*00c0*/  @P0 EXIT ;  /* 0x000000000000094d */ /* 0x000fea0003800000 */
[----:B------:R-:W0:Y:S01]  /*00d0*/  LDC R2, c[0x0][0x3a0] ;  /* 0x0000e800ff027b82 */ /* 0x000e220000000800 */
[----:B------:R-:W1:Y:S01]  /*00e0*/  LDCU.64 UR4, c[0x0][0x358] ;  /* 0x00006b00ff0477ac */ /* 0x000e620008000a00 */
[----:B------:R-:W-:Y:S01]  /*00f0*/  HFMA2 R24, -RZ, RZ, 0, 0 ;  /* 0x00000000ff187431 */ /* 0x000fe200000001ff */
[----:B0-----:R-:W-:-:S13]  /*0100*/  ISETP.GE.AND P0, PT, R2, 0x1, PT ;  /* 0x000000010200780c */ /* 0x001fda0003f06270 */
[----:B-1----:R-:W-:Y:S05]  /*0110*/  @!P0 BRA `(.L_x_60) ;  /* 0x0000000400e08947 */ /* 0x002fea0003800000 */
[C---:B------:R-:W-:Y:S01]  /*0120*/  ISETP.GE.U32.AND P1, PT, R2.reuse, 0x8, PT ;  /* 0x000000080200780c */ /* 0x040fe20003f26070 */
[----:B------:R-:W-:Y:S01]  /*0130*/  IMAD R20, R19, R2, RZ ;  /* 0x0000000213147224 */ /* 0x000fe200078e02ff */
[----:B------:R-:W-:Y:S02]  /*0140*/  LOP3.LUT R27, R2, 0x7, RZ, 0xc0, !PT ;  /* 0x00000007021b7812 */ /* 0x000fe400078ec0ff */
[----:B------:R-:W-:Y:S02]  /*0150*/  MOV R24, RZ ;  /* 0x000000ff00187202 */ /* 0x000fe40000000f00 */
[----:B------:R-:W-:Y:S02]  /*0160*/  ISETP.NE.AND P0, PT, R27, RZ, PT ;  /* 0x000000ff1b00720c */ /* 0x000fe40003f05270 */
[----:B------:R-:W-:-:S05]  /*0170*/  MOV R21, RZ ;  /* 0x000000ff00157202 */ /* 0x000fca0000000f00 */
[----:B------:R-:W-:Y:S06]  /*0180*/  @!P1 BRA `(.L_x_61) ;  /* 0x0000000000c49947 */ /* 0x000fec0003800000 */
[----:B------:R-:W0:Y:S01]  /*0190*/  LDC.64 R4, c[0x0][0x380] ;  /* 0x0000e000ff047b82 */ /* 0x000e220000000a00 */
[----:B------:R-:W-:Y:S02]  /*01a0*/  LOP3.LUT R21, R2, 0x7ffffff8, RZ, 0xc0, !PT ;  /* 0x7ffffff802157812 */ /* 0x000fe400078ec0ff */
[----:B------:R-:W-:Y:S02]  /*01b0*/  MOV R24, RZ ;  /* 0x000000ff00187202 */ /* 0x000fe40000000f00 */
[----:B------:R-:W-:Y:S02]  /*01c0*/  MOV R18, R0 ;  /* 0x0000000000127202 */ /* 0x000fe40000000f00 */
[----:B------:R-:W-:Y:S01]  /*01d0*/  IADD3 R22, PT, PT, -R21, RZ, RZ ;  /* 0x000000ff15167210 */ /* 0x000fe20007ffe1ff */
[----:B0-----:R-:W-:-:S03]  /*01e0*/  IMAD.WIDE.U32 R4, R20, 0x4, R4 ;  /* 0x0000000414047825 */ /* 0x001fc600078e0004 */
[----:B------:R-:W-:-:S04]  /*01f0*/  IADD3 R6, P1, PT, R4, 0x10, RZ ;  /* 0x0000001004067810 */ /* 0x000fc80007f3e0ff */
[----:B------:R-:W-:-:S09]  /*0200*/  IADD3.X R7, PT, PT, RZ, R5, RZ, P1, !PT ;  /* 0x00000005ff077210 */ /* 0x000fd20000ffe4ff */
.L_x_62:
[----:B------:R-:W0:Y:S01]  /*0210*/  LDC.64 R16, c[0x0][0x388] ;  /* 0x0000e200ff107b82 */ /* 0x000e220000000a00 */
[----:B------:R-:W-:Y:S02]  /*0220*/  MOV R4, R6 ;  /* 0x0000000600047202 */ /* 0x000fe40000000f00 */
[----:B------:R-:W-:-:S05]  /*0230*/  MOV R5, R7 ;  /* 0x0000000700057202 */ /* 0x000fca0000000f00 */
[----:B------:R-:W2:Y:S04]  /*0240*/  LDG.E R25, desc[UR4][R4.64+-0x10] ;  /* 0xfffff00404197981 */ /* 0x000ea8000c1e1900 */
[----:B------:R-:W3:Y:S04]  /*0250*/  LDG.E R23, desc[UR4][R4.64+-0xc] ;  /* 0xfffff40404177981 */ /* 0x000ee8000c1e1900 */
[----:B------:R-:W4:Y:S04]  /*0260*/  LDG.E R29, desc[UR4][R4.64+-0x8] ;  /* 0xfffff804041d7981 */ /* 0x000f28000c1e1900 */
[----:B------:R-:W5:Y:S01]  /*0270*/  LDG.E R28, desc[UR4][R4.64+-0x4] ;  /* 0xfffffc04041c7981 */ /* 0x000f62000c1e1900 */
[----:B0-----:R-:W-:-:S05]  /*0280*/  IMAD.WIDE R16, R18, 0x4, R16 ;  /* 0x0000000412107825 */ /* 0x001fca00078e0210 */
[----:B------:R0:W2:Y:S01]  /*0290*/  LDG.E R26, desc[UR4][R16.64] ;  /* 0x00000004101a7981 */ /* 0x0000a2000c1e1900 */
[----:B------:R-:W-:-:S04]  /*02a0*/  IMAD.WIDE R14, R3, 0x4, R16 ;  /* 0x00000004030e7825 */ /* 0x000fc800078e0210 */
[C---:B------:R-:W-:Y:S02]  /*02b0*/  IMAD.WIDE R6, R3.reuse, 0x4, R14 ;  /* 0x0000000403067825 */ /* 0x040fe400078e020e */
[----:B------:R-:W3:Y:S02]  /*02c0*/  LDG.E R14, desc[UR4][R14.64] ;  /* 0x000000040e0e7981 */ /* 0x000ee4000c1e1900 */
[C---:B------:R-:W-:Y:S02]  /*02d0*/  IMAD.WIDE R10, R3.reuse, 0x4, R6 ;  /* 0x00000004030a7825 */ /* 0x040fe400078e0206 */
[----:B------:R-:W4:Y:S02]  /*02e0*/  LDG.E R6, desc[UR4][R6.64] ;  /* 0x0000000406067981 */ /* 0x000f24000c1e1900 */
[C---:B------:R-:W-:Y:S02]  /*02f0*/  IMAD.WIDE R8, R3.reuse, 0x4, R10 ;  /* 0x0000000403087825 */ /* 0x040fe400078e020a */
[----:B------:R-:W5:Y:S02]  /*0300*/  LDG.E R10, desc[UR4][R10.64] ;  /* 0x000000040a0a7981 */ /* 0x000f64000c1e1900 */
[----:B------:R-:W-:-:S02]  /*0310*/  IMAD.WIDE R12, R3, 0x4, R8 ;  /* 0x00000004030c7825 */ /* 0x000fc400078e0208 */
[----:B------:R-:W5:Y:S04]  /*0320*/  LDG.E R7, desc[UR4][R4.64] ;  /* 0x0000000404077981 */ /* 0x000f68000c1e1900 */
[----:B------:R-:W5:Y:S01]  /*0330*/  LDG.E R8, desc[UR4][R8.64] ;  /* 0x0000000408087981 */ /* 0x000f62000c1e1900 */
[----:B0-----:R-:W-:-:S03]  /*0340*/  IMAD.WIDE R16, R3, 0x4, R12 ;  /* 0x0000000403107825 */ /* 0x001fc600078e020c */
[----:B------:R-:W5:Y:S04]  /*0350*/  LDG.E R12, desc[UR4][R12.64] ;  /* 0x000000040c0c7981 */ /* 0x000f68000c1e1900 */
[----:B------:R-:W5:Y:S04]  /*0360*/  LDG.E R15, desc[UR4][R16.64] ;  /* 0x00000004100f7981 */ /* 0x000f68000c1e1900 */
[----:B------:R-:W5:Y:S04]  /*0370*/  LDG.E R9, desc[UR4][R4.64+0x4] ;  /* 0x0000040404097981 */ /* 0x000f68000c1e1900 */
[----:B------:R-:W5:Y:S01]  /*0380*/  LDG.E R11, desc[UR4][R4.64+0xc] ;  /* 0x00000c04040b7981 */ /* 0x000f62000c1e1900 */
[----:B--2---:R-:W-:Y:S01]  /*0390*/  FFMA R26, R25, R26, R24 ;  /* 0x0000001a191a7223 */ /* 0x004fe20000000018 */
[----:B------:R-:W-:-:S02]  /*03a0*/  IMAD.WIDE R24, R3, 0x4, R16 ;  /* 0x0000000403187825 */ /* 0x000fc400078e0210 */
[----:B------:R-:W2:Y:S04]  /*03b0*/  LDG.E R16, desc[UR4][R4.64+0x8] ;  /* 0x0000080404107981 */ /* 0x000ea8000c1e1900 */
[----:B------:R-:W2:Y:S01]  /*03c0*/  LDG.E R24, desc[UR4][R24.64] ;  /* 0x0000000418187981 */ /* 0x000ea2000c1e1900 */
[----:B---3--:R-:W-:Y:S01]  /*03d0*/  FFMA R14, R23, R14, R26 ;  /* 0x0000000e170e7223 */ /* 0x008fe2000000001a */
[----:B------:R-:W-:-:S03]  /*03e0*/  IADD3 R22, PT, PT, R22, 0x8, RZ ;  /* 0x0000000816167810 */ /* 0x000fc60007ffe0ff */
[----:B----4-:R-:W-:Y:S01]  /*03f0*/  FFMA R29, R29, R6, R14 ;  /* 0x000000061d1d7223 */ /* 0x010fe2000000000e */
[----:B------:R-:W-:-:S03]  /*0400*/  ISETP.NE.AND P1, PT, R22, RZ, PT ;  /* 0x000000ff1600720c */ /* 0x000fc60003f25270 */
[----:B-----5:R-:W-:Y:S01]  /*0410*/  FFMA R10, R28, R10, R29 ;  /* 0x0000000a1c0a7223 */ /* 0x020fe2000000001d */
[----:B------:R-:W-:-:S03]  /*0420*/  IADD3 R6, P2, PT, R4, 0x20, RZ ;  /* 0x0000002004067810 */ /* 0x000fc60007f5e0ff */
[----:B------:R-:W-:Y:S01]  /*0430*/  FFMA R8, R7, R8, R10 ;  /* 0x0000000807087223 */ /* 0x000fe2000000000a */
[----:B------:R-:W-:Y:S02]  /*0440*/  IADD3.X R7, PT, PT, RZ, R5, RZ, P2, !PT ;  /* 0x00000005ff077210 */ /* 0x000fe400017fe4ff */
[----:B------:R-:W-:Y:S01]  /*0450*/  LEA R18, R3, R18, 0x3 ;  /* 0x0000001203127211 */ /* 0x000fe200078e18ff */
[----:B------:R-:W-:-:S04]  /*0460*/  FFMA R9, R9, R12, R8 ;  /* 0x0000000c09097223 */ /* 0x000fc80000000008 */
[----:B--2---:R-:W-:-:S04]  /*0470*/  FFMA R16, R16, R15, R9 ;  /* 0x0000000f10107223 */ /* 0x004fc80000000009 */
[----:B------:R-:W-:Y:S01]  /*0480*/  FFMA R24, R11, R24, R16 ;  /* 0x000000180b187223 */ /* 0x000fe20000000010 */
[----:B------:R-:W-:Y:S06]  /*0490*/  @P1 BRA `(.L_x_62) ;  /* 0xfffffffc005c1947 */ /* 0x000fec000383ffff */
.L_x_61:
[----:B------:R-:W-:Y:S05]  /*04a0*/  @!P0 BRA `(.L_x_60) ;  /* 0x0000000000fc8947 */ /* 0x000fea0003800000 */
[----:B------:R-:W-:Y:S02]  /*04b0*/  ISETP.GE.U32.AND P1, PT, R27, 0x4, PT ;  /* 0x000000041b00780c */ /* 0x000fe40003f26070 */
[----:B------:R-:W-:-:S04]  /*04c0*/  LOP3.LUT R16, R2, 0x3, RZ, 0xc0, !PT ;  /* 0x0000000302107812 */ /* 0x000fc800078ec0ff */
[----:B------:R-:W-:-:S07]  /*04d0*/  ISETP.NE.AND P0, PT, R16, RZ, PT ;  /* 0x000000ff1000720c */ /* 0x000fce0003f05270 */
[----:B------:R-:W-:Y:S06]  /*04e0*/  @!P1 BRA `(.L_x_63) ;  /* 0x00000000006c9947 */ /* 0x000fec0003800000 */
[----:B------:R-:W0:Y:S01]  /*04f0*/  LDC.64 R6, c[0x0][0x388] ;  /* 0x0000e200ff067b82 */ /* 0x000e220000000a00 */
[----:B------:R-:W1:Y:S01]  /*0500*/  LDCU.64 UR6, c[0x0][0x380] ;  /* 0x00007000ff0677ac */ /* 0x000e620008000a00 */
[----:B------:R-:W-:Y:S01]  /*0510*/  IMAD R9, R21, R3, R0 ;  /* 0x0000000315097224 */ /* 0x000fe200078e0200 */
[CC--:B------:R-:W-:Y:S02]  /*0520*/  IADD3 R5, PT, PT, R20.reuse, R21.reuse, RZ ;  /* 0x0000001514057210 */ /* 0x0c0fe40007ffe0ff */
[----:B------:R-:W-:-:S03]  /*0530*/  IADD3 R10, P1, PT, R20, R21, RZ ;  /* 0x00000015140a7210 */ /* 0x000fc60007f3e0ff */
[----:B------:R-:W2:Y:S01]  /*0540*/  LDC.64 R14, c[0x0][0x380] ;  /* 0x0000e000ff0e7b82 */ /* 0x000ea20000000a00 */
[----:B0-----:R-:W-:-:S04]  /*0550*/  IMAD.WIDE R6, R9, 0x4, R6 ;  /* 0x0000000409067825 */ /* 0x001fc800078e0206 */
[----:B------:R-:W-:Y:S02]  /*0560*/  IMAD.WIDE R8, R3, 0x4, R6 ;  /* 0x0000000403087825 */ /* 0x000fe400078e0206 */
[----:B------:R-:W3:Y:S02]  /*0570*/  LDG.E R6, desc[UR4][R6.64] ;  /* 0x0000000406067981 */ /* 0x000ee4000c1e1900 */
[----:B--2---:R-:W-:Y:S01]  /*0580*/  IMAD.WIDE.U32 R14, R5, 0x4, R14 ;  /* 0x00000004050e7825 */ /* 0x004fe200078e000e */
[----:B------:R-:W-:Y:S02]  /*0590*/  IADD3.X R5, PT, PT, RZ, RZ, RZ, P1, !PT ;  /* 0x000000ffff057210 */ /* 0x000fe40000ffe4ff */
[----:B-1----:R-:W-:-:S03]  /*05a0*/  LEA R4, P1, R10, UR6, 0x2 ;  /* 0x000000060a047c11 */ /* 0x002fc6000f8210ff */
[----:B------:R-:W3:Y:S01]  /*05b0*/  LDG.E R15, desc[UR4][R14.64] ;  /* 0x000000040e0f7981 */ /* 0x000ee2000c1e1900 */
[----:B------:R-:W-:Y:S01]  /*05c0*/  LEA.HI.X R5, R10, UR7, R5, 0x2, P1 ;  /* 0x000000070a057c11 */ /* 0x000fe200088f1405 */
[C---:B------:R-:W-:Y:S02]  /*05d0*/  IMAD.WIDE R10, R3.reuse, 0x4, R8 ;  /* 0x00000004030a7825 */ /* 0x040fe400078e0208 */
[----:B------:R-:W2:Y:S04]  /*05e0*/  LDG.E R8, desc[UR4][R8.64] ;  /* 0x0000000408087981 */ /* 0x000ea8000c1e1900 */
[----:B------:R-:W2:Y:S01]  /*05f0*/  LDG.E R17, desc[UR4][R4.64+0x4] ;  /* 0x0000040404117981 */ /* 0x000ea2000c1e1900 */
[----:B------:R-:W-:-:S03]  /*0600*/  IMAD.WIDE R12, R3, 0x4, R10 ;  /* 0x00000004030c7825 */ /* 0x000fc600078e020a */
[----:B------:R-:W4:Y:S04]  /*0610*/  LDG.E R22, desc[UR4][R10.64] ;  /* 0x000000040a167981 */ /* 0x000f28000c1e1900 */
[----:B------:R-:W4:Y:S04]  /*0620*/  LDG.E R18, desc[UR4][R4.64+0x8] ;  /* 0x0000080404127981 */ /* 0x000f28000c1e1900 */
[----:B------:R-:W5:Y:S04]  /*0630*/  LDG.E R26, desc[UR4][R4.64+0xc] ;  /* 0x00000c04041a7981 */ /* 0x000f68000c1e1900 */
[----:B------:R-:W5:Y:S01]  /*0640*/  LDG.E R12, desc[UR4][R12.64] ;  /* 0x000000040c0c7981 */ /* 0x000f62000c1e1900 */
[----:B------:R-:W-:Y:S01]  /*0650*/  IADD3 R21, PT, PT, R21, 0x4, RZ ;  /* 0x0000000415157810 */ /* 0x000fe20007ffe0ff */
[----:B---3--:R-:W-:-:S04]  /*0660*/  FFMA R24, R15, R6, R24 ;  /* 0x000000060f187223 */ /* 0x008fc80000000018 */
[----:B--2---:R-:W-:-:S04]  /*0670*/  FFMA R17, R17, R8, R24 ;  /* 0x0000000811117223 */ /* 0x004fc80000000018 */
[----:B----4-:R-:W-:-:S04]  /*0680*/  FFMA R17, R18, R22, R17 ;  /* 0x0000001612117223 */ /* 0x010fc80000000011 */
[----:B-----5:R-:W-:-:S07]  /*0690*/  FFMA R24, R26, R12, R17 ;  /* 0x0000000c1a187223 */ /* 0x020fce0000000011 */
.L_x_63:
[----:B------:R-:W-:Y:S05]  /*06a0*/  @!P0 BRA `(.L_x_60) ;  /* 0x00000000007c8947 */ /* 0x000fea0003800000 */
[----:B------:R-:W-:Y:S01]  /*06b0*/  ISETP.NE.AND P1, PT, R16, 0x1, PT ;  /* 0x000000011000780c */ /* 0x000fe20003f25270 */
[----:B------:R-:W0:Y:S01]  /*06c0*/  LDC.64 R12, c[0x0][0x380] ;  /* 0x0000e000ff0c7b82 */ /* 0x000e220000000a00 */
[----:B------:R-:W-:-:S04]  /*06d0*/  LOP3.LUT R2, R2, 0x1, RZ, 0xc0, !PT ;  /* 0x0000000102027812 */ /* 0x000fc800078ec0ff */
[----:B------:R-:W-:-:S03]  /*06e0*/  ISETP.NE.U32.AND P0, PT, R2, 0x1, PT ;  /* 0x000000010200780c */ /* 0x000fc60003f05070 */
[----:B------:R-:W1:Y:S04]  /*06f0*/  LDC.64 R10, c[0x0][0x388] ;  /* 0x0000e200ff0a7b82 */ /* 0x000e680000000a00 */
[CC--:B------:R-:W-:Y:S02]  /*0700*/  @P1 IADD3 R15, PT, PT, R20.reuse, R21.reuse, RZ ;  /* 0x00000015140f1210 */ /* 0x0c0fe40007ffe0ff */
[----:B------:R-:W-:Y:S02]  /*0710*/  @P1 IADD3 R2, P2, PT, R20, R21, RZ ;  /* 0x0000001514021210 */ /* 0x000fe40007f5e0ff */
[----:B------:R-:W2:Y:S02]  /*0720*/  @P1 LDC.64 R4, c[0x0][0x380] ;  /* 0x0000e000ff041b82 */ /* 0x000ea40000000a00 */
[----:B------:R-:W-:-:S06]  /*0730*/  @P1 IADD3.X R14, PT, PT, RZ, RZ, RZ, P2, !PT ;  /* 0x000000ffff0e1210 */ /* 0x000fcc00017fe4ff */
[----:B------:R-:W3:Y:S01]  /*0740*/  LDC.64 R6, c[0x0][0x380] ;  /* 0x0000e000ff067b82 */ /* 0x000ee20000000a00 */
[----:B0-----:R-:W-:-:S04]  /*0750*/  @P1 IMAD.WIDE.U32 R12, R15, 0x4, R12 ;  /* 0x000000040f0c1825 */ /* 0x001fc800078e000c */
[C---:B------:R-:W-:Y:S01]  /*0760*/  @P1 IMAD R15, R21.reuse, R3, R0 ;  /* 0x00000003150f1224 */ /* 0x040fe200078e0200 */
[----:B------:R-:W-:Y:S01]  /*0770*/  @P1 IADD3 R21, PT, PT, R21, 0x2, RZ ;  /* 0x0000000215151810 */ /* 0x000fe20007ffe0ff */
[----:B------:R-:W4:Y:S01]  /*0780*/  @P1 LDG.E R13, desc[UR4][R12.64] ;  /* 0x000000040c0d1981 */ /* 0x000f22000c1e1900 */
[----:B------:R-:W0:Y:S01]  /*0790*/  LDC.64 R8, c[0x0][0x388] ;  /* 0x0000e200ff087b82 */ /* 0x000e220000000a00 */
[----:B-1----:R-:W-:Y:S01]  /*07a0*/  @P1 IMAD.WIDE R10, R15, 0x4, R10 ;  /* 0x000000040f0a1825 */ /* 0x002fe200078e020a */
[----:B------:R-:W-:Y:S02]  /*07b0*/  @!P0 IADD3 R17, PT, PT, R20, R21, RZ ;  /* 0x0000001514118210 */ /* 0x000fe40007ffe0ff */
[----:B--2---:R-:W-:Y:S01]  /*07c0*/  @P1 LEA R4, P2, R2, R4, 0x2 ;  /* 0x0000000402041211 */ /* 0x004fe200078410ff */
[----:B------:R-:W-:-:S03]  /*07d0*/  @!P0 IMAD R21, R21, R3, R0 ;  /* 0x0000000315158224 */ /* 0x000fc600078e0200 */
[----:B------:R-:W-:Y:S01]  /*07e0*/  @P1 LEA.HI.X R5, R2, R5, R14, 0x2, P2 ;  /* 0x0000000502051211 */ /* 0x000fe200010f140e */
[----:B------:R-:W-:Y:S01]  /*07f0*/  @P1 IMAD.WIDE R14, R3, 0x4, R10 ;  /* 0x00000004030e1825 */ /* 0x000fe200078e020a */
[----:B------:R-:W4:Y:S03]  /*0800*/  @P1 LDG.E R2, desc[UR4][R10.64] ;  /* 0x000000040a021981 */ /* 0x000f26000c1e1900 */
[----:B---3--:R-:W-:Y:S01]  /*0810*/  @!P0 IMAD.WIDE.U32 R6, R17, 0x4, R6 ;  /* 0x0000000411068825 */ /* 0x008fe200078e0006 */
[----:B------:R-:W2:Y:S04]  /*0820*/  @P1 LDG.E R5, desc[UR4][R4.64+0x4] ;  /* 0x0000040404051981 */ /* 0x000ea8000c1e1900 */
[----:B------:R-:W2:Y:S01]  /*0830*/  @P1 LDG.E R14, desc[UR4][R14.64] ;  /* 0x000000040e0e1981 */ /* 0x000ea2000c1e1900 */
[----:B0-----:R-:W-:-:S03]  /*0840*/  @!P0 IMAD.WIDE R8, R21, 0x4, R8 ;  /* 0x0000000415088825 */ /* 0x001fc600078e0208 */
[----:B------:R-:W3:Y:S04]  /*0850*/  @!P0 LDG.E R7, desc[UR4][R6.64] ;  /* 0x0000000406078981 */ /* 0x000ee8000c1e1900 */
[----:B------:R-:W3:Y:S01]  /*0860*/  @!P0 LDG.E R8, desc[UR4][R8.64] ;  /* 0x0000000408088981 */ /* 0x000ee2000c1e1900 */
[----:B----4-:R-:W-:-:S04]  /*0870*/  @P1 FFMA R2, R13, R2, R24 ;  /* 0x000000020d021223 */ /* 0x010fc80000000018 */
[----:B--2---:R-:W-:-:S04]  /*0880*/  @P1 FFMA R24, R5, R14, R2 ;  /* 0x0000000e05181223 */ /* 0x004fc80000000002 */
[----:B---3--:R-:W-:-:S07]  /*0890*/  @!P0 FFMA R24, R7, R8, R24 ;  /* 0x0000000807188223 */ /* 0x008fce0000000018 */
.L_x_60:
[----:B------:R-:W0:Y:S01]  /*08a0*/  LDC.64 R4, c[0x0][0x390] ;  /* 0x0000e400ff047b82 */ /* 0x000e220000000a00 */
[----:B------:R-:W-:-:S04]  /*08b0*/  IMAD R3, R19, R3, R0 ;  /* 0x0000000313037224 */ /* 0x000fc800078e0200 */
[----:B0-----:R-:W-:-:S05]  /*08c0*/  IMAD.WIDE R2, R3, 0x4, R4 ;  /* 0x0000000403027825 */ /* 0x001fca00078e0204 */
[----:B------:R-:W-:Y:S01]  /*08d0*/  STG.E desc[UR4][R2.64], R24 ;  /* 0x0000001802007986 */ /* 0x000fe2000c101904 */
[----:B------:R-:W-:Y:S05]  /*08e0*/  EXIT ;  /* 0x000000000000794d */ /* 0x000fea0003800000 */
.L_x_64:
        /* <DEDUP_REMOVED lines=9> */
.L_x_70:


//--------------------- .nv.shared.reserved.0     --------------------------
	.section	.nv.shared.reserved.0,"aw",@nobits
	.weak		__nv_reservedSMEM_offset_0_alias
	.size		__nv_reservedSMEM_offset_0_alias, 0, 64
	.other		__nv_reservedSMEM_offset_0_alias,@"STO_CUDA_RESERVED_SHARED STV_DEFAULT"
__nv_reservedSMEM_offset_0_alias:
	.zero		0
	.zero		64


//--------------------- .nv.constant0._Z10sgd_updatePfS_fi --------------------------
	.section	.nv.constant0._Z10sgd_updatePfS_fi,"a",@progbits
	.sectionflags	@""
	.align	4
.nv.constant0._Z10sgd_updatePfS_fi:
	.zero		920


//--------------------- .nv.constant0._Z12compute_lossPfPiS_ii --------------------------
	.section	.nv.constant0._Z12compute_lossPfPiS_ii,"a",@progbits
	.sectionflags	@""
	.align	4
.nv.constant0._Z12compute_lossPfPiS_ii:
	.zero		928


//--------------------- .nv.constant0._Z7softmaxPfii --------------------------
	.section	.nv.constant0._Z7softmaxPfii,"a",@progbits
	.sectionflags	@""
	.align	4
.nv.constant0._Z7softmaxPfii:
	.zero		912


//--------------------- .nv.constant0._Z13add_bias_reluPfS_ii --------------------------
	.section	.nv.constant0._Z13add_bias_reluPfS_ii,"a",@progbits
	.sectionflags	@""
	.align	4
.nv.constant0._Z13add_bias_reluPfS_ii:
	.zero		920


//--------------------- .nv.constant0._Z6matmulPfS_S_iii --------------------------
	.section	.nv.constant0._Z6matmulPfS_S_iii,"a",@progbits
	.sectionflags	@""
	.align	4
.nv.constant0._Z6matmulPfS_S_iii:
	.zero		932


//--------------------- SYMBOLS --------------------------

	.type		.nv.reservedSmem.offset0,@object
	.size		.nv.reservedSmem.offset0,0x4
